	.target	sm_90a

	.elftype	@"ET_EXEC"


//--------------------- .note.nv.tkinfo           --------------------------
	.section	.note.nv.tkinfo,"",@"SHT_NOTE"
	.sectionflags	@"SHF_NOTE_NV_TKINFO"
	.tkinfo
        /*0018*/ 	.word	0x00000002
        /*0030*/ 	.string	""
        /*0030*/ 	.string	"ptxas"
        /*0030*/ 	.string	"Cuda compilation tools, release 13.0, V13.0.88"
        /*0030*/ 	.string	"Build cuda_13.0.r13.0/compiler.36424714_0"
        /*0030*/ 	.string	"-arch sm_90a -m 64 "



//--------------------- .note.nv.cuinfo           --------------------------
	.section	.note.nv.cuinfo,"",@"SHT_NOTE"
	.sectionflags	@"SHF_NOTE_NV_CUINFO"
        /*0018*/ 	.short	0x0002
        /*001a*/ 	.short	0x005a
        /*001c*/ 	.short	0x0082
	.zero		2


//--------------------- .nv.info                  --------------------------
	.section	.nv.info,"",@"SHT_CUDA_INFO"
	.align	4


	//----- nvinfo : EIATTR_REGCOUNT
	.align		4
        /*0000*/ 	.byte	0x04, 0x2f
        /*0002*/ 	.short	(.L_12 - .L_11)
	.align		4
.L_11:
        /*0004*/ 	.word	index@(_ZN7cutlass13device_kernelINS_4gemm6kernel13GemmUniversalIN4cute5tupleIJiiiiEEENS1_10collective13CollectiveMmaINS1_37MainloopSm90TmaGmmaWarpSpecializedFP8ILi2ENS5_IJNS4_1CILi1EEESB_SB_EEENS1_35KernelTmaWarpSpecializedCooperativeEEENS5_IJNSA_ILi128EEENSA_ILi64EEENSA_ILi32EEEEEENS_12float_e5m2_tENS5_IJlSB_lEEESJ_SK_NS4_8TiledMMAINS4_8MMA_AtomIJNS4_4SM904GMMA30MMA_64x64x32_F32E5M2E5M2_SS_TNILNSO_7ScaleInE1ELSQ_1EEEEEENS4_6LayoutINS5_IJNSA_ILi2EEESB_SB_EEENS5_IJSB_NSA_ILi0EEESW_EEEEENS5_IJNS4_10UnderscoreESZ_SZ_EEEEENS4_13SM90_TMA_LOADENS4_14ComposedLayoutINS4_7SwizzleILi1ELi4ELi3EEENS4_18smem_ptr_flag_bitsILi8EEENST_INS5_IJNSA_ILi8EEESH_EEENS5_IJSH_SB_EEEEEEEvNS4_8identityES12_S1C_vS1D_EENS_8epilogue10collective6detail29Sm90TmaWarpSpecializedAdapterINS1G_15DefaultEpilogueISJ_SK_SK_NS1F_6thread17LinearCombinationISJ_Li1EffLNS1K_9ScaleType4KindE0ELNS_15FloatRoundStyleE2ESJ_EENS1_15EpilogueDefaultEEEEEvvEEEEvNT_6ParamsE)
        /*0008*/ 	.word	0x000000a8


	//----- nvinfo : EIATTR_FRAME_SIZE
	.align		4
.L_12:
        /*000c*/ 	.byte	0x04, 0x11
        /*000e*/ 	.short	(.L_14 - .L_13)
	.align		4
.L_13:
        /*0010*/ 	.word	index@(_ZN7cutlass13device_kernelINS_4gemm6kernel13GemmUniversalIN4cute5tupleIJiiiiEEENS1_10collective13CollectiveMmaINS1_37MainloopSm90TmaGmmaWarpSpecializedFP8ILi2ENS5_IJNS4_1CILi1EEESB_SB_EEENS1_35KernelTmaWarpSpecializedCooperativeEEENS5_IJNSA_ILi128EEENSA_ILi64EEENSA_ILi32EEEEEENS_12float_e5m2_tENS5_IJlSB_lEEESJ_SK_NS4_8TiledMMAINS4_8MMA_AtomIJNS4_4SM904GMMA30MMA_64x64x32_F32E5M2E5M2_SS_TNILNSO_7ScaleInE1ELSQ_1EEEEEENS4_6LayoutINS5_IJNSA_ILi2EEESB_SB_EEENS5_IJSB_NSA_ILi0EEESW_EEEEENS5_IJNS4_10UnderscoreESZ_SZ_EEEEENS4_13SM90_TMA_LOADENS4_14ComposedLayoutINS4_7SwizzleILi1ELi4ELi3EEENS4_18smem_ptr_flag_bitsILi8EEENST_INS5_IJNSA_ILi8EEESH_EEENS5_IJSH_SB_EEEEEEEvNS4_8identityES12_S1C_vS1D_EENS_8epilogue10collective6detail29Sm90TmaWarpSpecializedAdapterINS1G_15DefaultEpilogueISJ_SK_SK_NS1F_6thread17LinearCombinationISJ_Li1EffLNS1K_9ScaleType4KindE0ELNS_15FloatRoundStyleE2ESJ_EENS1_15EpilogueDefaultEEEEEvvEEEEvNT_6ParamsE)
        /*0014*/ 	.word	0x00000000


	//----- nvinfo : EIATTR_MIN_STACK_SIZE
	.align		4
.L_14:
        /*0018*/ 	.byte	0x04, 0x12
        /*001a*/ 	.short	(.L_16 - .L_15)
	.align		4
.L_15:
        /*001c*/ 	.word	index@(_ZN7cutlass13device_kernelINS_4gemm6kernel13GemmUniversalIN4cute5tupleIJiiiiEEENS1_10collective13CollectiveMmaINS1_37MainloopSm90TmaGmmaWarpSpecializedFP8ILi2ENS5_IJNS4_1CILi1EEESB_SB_EEENS1_35KernelTmaWarpSpecializedCooperativeEEENS5_IJNSA_ILi128EEENSA_ILi64EEENSA_ILi32EEEEEENS_12float_e5m2_tENS5_IJlSB_lEEESJ_SK_NS4_8TiledMMAINS4_8MMA_AtomIJNS4_4SM904GMMA30MMA_64x64x32_F32E5M2E5M2_SS_TNILNSO_7ScaleInE1ELSQ_1EEEEEENS4_6LayoutINS5_IJNSA_ILi2EEESB_SB_EEENS5_IJSB_NSA_ILi0EEESW_EEEEENS5_IJNS4_10UnderscoreESZ_SZ_EEEEENS4_13SM90_TMA_LOADENS4_14ComposedLayoutINS4_7SwizzleILi1ELi4ELi3EEENS4_18smem_ptr_flag_bitsILi8EEENST_INS5_IJNSA_ILi8EEESH_EEENS5_IJSH_SB_EEEEEEEvNS4_8identityES12_S1C_vS1D_EENS_8epilogue10collective6detail29Sm90TmaWarpSpecializedAdapterINS1G_15DefaultEpilogueISJ_SK_SK_NS1F_6thread17LinearCombinationISJ_Li1EffLNS1K_9ScaleType4KindE0ELNS_15FloatRoundStyleE2ESJ_EENS1_15EpilogueDefaultEEEEEvvEEEEvNT_6ParamsE)
        /*0020*/ 	.word	0x00000000
.L_16:


//--------------------- .nv.compat                --------------------------
	.section	.nv.compat,"",@"SHT_CUDA_COMPAT_INFO"
	.align	4
        /*0000*/ 	.byte	0x02, 0x09, 0x01, 0x00, 0x02, 0x02, 0x04, 0x00, 0x02, 0x05, 0x05, 0x00, 0x03, 0x07, 0x01, 0x01
        /*0010*/ 	.byte	0x02, 0x03, 0x01, 0x00, 0x02, 0x06, 0x01, 0x00, 0x04, 0x0b, 0x08, 0x00, 0x00, 0x00, 0x00, 0x00
        /*0020*/ 	.byte	0x00, 0x00, 0x00, 0x00


//--------------------- .nv.info._ZN7cutlass13device_kernelINS_4gemm6kernel13GemmUniversalIN4cute5tupleIJiiiiEEENS1_10collective13CollectiveMmaINS1_37MainloopSm90TmaGmmaWarpSpecializedFP8ILi2ENS5_IJNS4_1CILi1EEESB_SB_EEENS1_35KernelTmaWarpSpecializedCooperativeEEENS5_IJNSA_ILi128EEENSA_ILi64EEENSA_ILi32EEEEEENS_12float_e5m2_tENS5_IJlSB_lEEESJ_SK_NS4_8TiledMMAINS4_8MMA_AtomIJNS4_4SM904GMMA30MMA_64x64x32_F32E5M2E5M2_SS_TNILNSO_7ScaleInE1ELSQ_1EEEEEENS4_6LayoutINS5_IJNSA_ILi2EEESB_SB_EEENS5_IJSB_NSA_ILi0EEESW_EEEEENS5_IJNS4_10UnderscoreESZ_SZ_EEEEENS4_13SM90_TMA_LOADENS4_14ComposedLayoutINS4_7SwizzleILi1ELi4ELi3EEENS4_18smem_ptr_flag_bitsILi8EEENST_INS5_IJNSA_ILi8EEESH_EEENS5_IJSH_SB_EEEEEEEvNS4_8identityES12_S1C_vS1D_EENS_8epilogue10collective6detail29Sm90TmaWarpSpecializedAdapterINS1G_15DefaultEpilogueISJ_SK_SK_NS1F_6thread17LinearCombinationISJ_Li1EffLNS1K_9ScaleType4KindE0ELNS_15FloatRoundStyleE2ESJ_EENS1_15EpilogueDefaultEEEEEvvEEEEvNT_6ParamsE --------------------------
	.section	.nv.info._ZN7cutlass13device_kernelINS_4gemm6kernel13GemmUniversalIN4cute5tupleIJiiiiEEENS1_10collective13CollectiveMmaINS1_37MainloopSm90TmaGmmaWarpSpecializedFP8ILi2ENS5_IJNS4_1CILi1EEESB_SB_EEENS1_35KernelTmaWarpSpecializedCooperativeEEENS5_IJNSA_ILi128EEENSA_ILi64EEENSA_ILi32EEEEEENS_12float_e5m2_tENS5_IJlSB_lEEESJ_SK_NS4_8TiledMMAINS4_8MMA_AtomIJNS4_4SM904GMMA30MMA_64x64x32_F32E5M2E5M2_SS_TNILNSO_7ScaleInE1ELSQ_1EEEEEENS4_6LayoutINS5_IJNSA_ILi2EEESB_SB_EEENS5_IJSB_NSA_ILi0EEESW_EEEEENS5_IJNS4_10UnderscoreESZ_SZ_EEEEENS4_13SM90_TMA_LOADENS4_14ComposedLayoutINS4_7SwizzleILi1ELi4ELi3EEENS4_18smem_ptr_flag_bitsILi8EEENST_INS5_IJNSA_ILi8EEESH_EEENS5_IJSH_SB_EEEEEEEvNS4_8identityES12_S1C_vS1D_EENS_8epilogue10collective6detail29Sm90TmaWarpSpecializedAdapterINS1G_15DefaultEpilogueISJ_SK_SK_NS1F_6thread17LinearCombinationISJ_Li1EffLNS1K_9ScaleType4KindE0ELNS_15FloatRoundStyleE2ESJ_EENS1_15EpilogueDefaultEEEEEvvEEEEvNT_6ParamsE,"",@"SHT_CUDA_INFO"
	.sectionflags	@""
	.align	4


	//----- nvinfo : EIATTR_CUDA_API_VERSION
	.align		4
        /*0000*/ 	.byte	0x04, 0x37
        /*0002*/ 	.short	(.L_18 - .L_17)
.L_17:
        /*0004*/ 	.word	0x00000082


	//----- nvinfo : EIATTR_KPARAM_INFO
	.align		4
.L_18:
        /*0008*/ 	.byte	0x04, 0x17
        /*000a*/ 	.short	(.L_20 - .L_19)
.L_19:
        /*000c*/ 	.word	0x00000000
        /*0010*/ 	.short	0x0000
        /*0012*/ 	.short	0x0070
        /*0014*/ 	.byte	0x00, 0xf0, 0x01, 0x10


	//----- nvinfo : EIATTR_SPARSE_MMA_MASK
	.align		4
.L_20:
        /*0018*/ 	.byte	0x03, 0x50
        /*001a*/ 	.short	0x0000


	//----- nvinfo : EIATTR_MAXREG_COUNT
	.align		4
        /*001c*/ 	.byte	0x03, 0x1b
        /*001e*/ 	.short	0x00a8


	//----- nvinfo : EIATTR_NUM_BARRIERS
	.align		4
        /*0020*/ 	.byte	0x02, 0x4c
        /*0022*/ 	.byte	0x01
	.zero		1


	//----- nvinfo : EIATTR_MERCURY_ISA_VERSION
	.align		4
        /*0024*/ 	.byte	0x03, 0x5f
        /*0026*/ 	.short	0x0101


	//----- nvinfo : EIATTR_INT_WARP_WIDE_INSTR_OFFSETS
	.align		4
        /*0028*/ 	.byte	0x04, 0x31
        /*002a*/ 	.short	(.L_22 - .L_21)


	//   ....[0]....
.L_21:
        /*002c*/ 	.word	0x00000360


	//   ....[1]....
        /*0030*/ 	.word	0x00000370


	//   ....[2]....
        /*0034*/ 	.word	0x00000480


	//----- nvinfo : EIATTR_COOP_GROUP_MASK_REGIDS
	.align		4
.L_22:
        /*0038*/ 	.byte	0x04, 0x29
        /*003a*/ 	.short	(.L_24 - .L_23)


	//   ....[0]....
.L_23:
        /*003c*/ 	.word	0xffffffff


	//   ....[1]....
        /*0040*/ 	.word	0xffffffff


	//   ....[2]....
        /*0044*/ 	.word	0xffffffff


	//   ....[3]....
        /*0048*/ 	.word	0xffffffff


	//   ....[4]....
        /*004c*/ 	.word	0xffffffff


	//----- nvinfo : EIATTR_COOP_GROUP_INSTR_OFFSETS
	.align		4
.L_24:
        /*0050*/ 	.byte	0x04, 0x28
        /*0052*/ 	.short	(.L_26 - .L_25)


	//   ....[0]....
.L_25:
        /*0054*/ 	.word	0x00000060


	//   ....[1]....
        /*0058*/ 	.word	0x00000070


	//   ....[2]....
        /*005c*/ 	.word	0x00000130


	//   ....[3]....
        /*0060*/ 	.word	0x00000280


	//   ....[4]....
        /*0064*/ 	.word	0x00000fa0


	//----- nvinfo : EIATTR_REG_RECONFIG
	.align		4
.L_26:
        /*0068*/ 	.byte	0x01, 0x54
	.zero		2


	//----- nvinfo : EIATTR_MBARRIER_INSTR_OFFSETS
	.align		4
        /*006c*/ 	.byte	0x04, 0x39
        /*006e*/ 	.short	(.L_28 - .L_27)


	//   ....[0]....
.L_27:
        /*0070*/ 	.word	0x00000230
        /*0074*/ 	.word	0x000000ff
        /*0078*/ 	.word	0x00000000
        /*007c*/ 	.short	0x0100
        /*007e*/ 	.byte	0x08
	.zero		1


	//   ....[1]....
        /*0080*/ 	.word	0x00000240
        /*0084*/ 	.word	0x000000ff
        /*0088*/ 	.word	0x00000010
        /*008c*/ 	.short	0x0100
        /*008e*/ 	.byte	0x08
	.zero		1


	//   ....[2]....
        /*0090*/ 	.word	0x00000250
        /*0094*/ 	.word	0x000000ff
        /*0098*/ 	.word	0x00000008
        /*009c*/ 	.short	0x0100
        /*009e*/ 	.byte	0x08
	.zero		1


	//   ....[3]....
        /*00a0*/ 	.word	0x00000260
        /*00a4*/ 	.word	0x000000ff
        /*00a8*/ 	.word	0x00000018
        /*00ac*/ 	.short	0x0100
        /*00ae*/ 	.byte	0x08
	.zero		1


	//   ....[4]....
        /*00b0*/ 	.word	0x000004f0
        /*00b4*/ 	.word	0x000000ff
        /*00b8*/ 	.word	0x00000030
        /*00bc*/ 	.short	0x0100
        /*00be*/ 	.byte	0x06
	.zero		1


	//   ....[5]....
        /*00c0*/ 	.word	0x00000550
        /*00c4*/ 	.word	0x000000ff
        /*00c8*/ 	.word	0x00000038
        /*00cc*/ 	.short	0x0100
        /*00ce*/ 	.byte	0x06
	.zero		1


	//   ....[6]....
        /*00d0*/ 	.word	0x000012d0
        /*00d4*/ 	.word	0x000000ff
        /*00d8*/ 	.word	0x00000000
        /*00dc*/ 	.short	0x010a
        /*00de*/ 	.byte	0x06
	.zero		1


	//   ....[7]....
        /*00e0*/ 	.word	0x00001310
        /*00e4*/ 	.word	0x000000ff
        /*00e8*/ 	.word	0x00000000
        /*00ec*/ 	.short	0x010a
        /*00ee*/ 	.byte	0x06
	.zero		1


	//   ....[8]....
        /*00f0*/ 	.word	0x000018f0
        /*00f4*/ 	.word	0x000000ff
        /*00f8*/ 	.word	0x00000000
        /*00fc*/ 	.short	0x010a
        /*00fe*/ 	.byte	0x0c
	.zero		1


	//   ....[9]....
        /*0100*/ 	.word	0x00001930
        /*0104*/ 	.word	0x000000ff
        /*0108*/ 	.word	0x00000000
        /*010c*/ 	.short	0x010a
        /*010e*/ 	.byte	0x0c
	.zero		1


	//   ....[10]....
        /*0110*/ 	.word	0x00001d10
        /*0114*/ 	.word	0x000000ff
        /*0118*/ 	.word	0x00000000
        /*011c*/ 	.short	0x0101
        /*011e*/ 	.byte	0x08
	.zero		1


	//   ....[11]....
        /*0120*/ 	.word	0x00002140
        /*0124*/ 	.word	0x000000ff
        /*0128*/ 	.word	0x00000000
        /*012c*/ 	.short	0x0101
        /*012e*/ 	.byte	0x06
	.zero		1


	//   ....[12]....
        /*0130*/ 	.word	0x00005af0
        /*0134*/ 	.word	0x00000012
        /*0138*/ 	.word	0x00000010
        /*013c*/ 	.short	0x010a
        /*013e*/ 	.byte	0x3f
	.zero		1


	//   ....[13]....
        /*0140*/ 	.word	0x00005eb0
        /*0144*/ 	.word	0x00000003
        /*0148*/ 	.word	0x00000038
        /*014c*/ 	.short	0x0101
        /*014e*/ 	.byte	0x3f
	.zero		1


	//   ....[14]....
        /*0150*/ 	.word	0x000065d0
        /*0154*/ 	.word	0x00000005
        /*0158*/ 	.word	0x00000000
        /*015c*/ 	.short	0x010a
        /*015e*/ 	.byte	0x3f
	.zero		1


	//   ....[15]....
        /*0160*/ 	.word	0x00006650
        /*0164*/ 	.word	0x00000003
        /*0168*/ 	.word	0x00000000
        /*016c*/ 	.short	0x010a
        /*016e*/ 	.byte	0x3f
	.zero		1


	//   ....[16]....
        /*0170*/ 	.word	0x000066c0
        /*0174*/ 	.word	0x00000007
        /*0178*/ 	.word	0x00000000
        /*017c*/ 	.short	0x010a
        /*017e*/ 	.byte	0x3f
	.zero		1


	//   ....[17]....
        /*0180*/ 	.word	0x00006720
        /*0184*/ 	.word	0x00000008
        /*0188*/ 	.word	0x00000000
        /*018c*/ 	.short	0x010a
        /*018e*/ 	.byte	0x3f
	.zero		1


	//   ....[18]....
        /*0190*/ 	.word	0x000067f0
        /*0194*/ 	.word	0x00000012
        /*0198*/ 	.word	0x00000010
        /*019c*/ 	.short	0x010a
        /*019e*/ 	.byte	0x3f
	.zero		1


	//   ....[19]....
        /*01a0*/ 	.word	0x000068d0
        /*01a4*/ 	.word	0x00000005
        /*01a8*/ 	.word	0x00000000
        /*01ac*/ 	.short	0x010a
        /*01ae*/ 	.byte	0x3f
	.zero		1


	//----- nvinfo : EIATTR_NUM_MBARRIERS
	.align		4
.L_28:
        /*01b0*/ 	.byte	0x03, 0x38
        /*01b2*/ 	.short	0x0006


	//----- nvinfo : EIATTR_EXIT_INSTR_OFFSETS
	.align		4
        /*01b4*/ 	.byte	0x04, 0x1c
        /*01b6*/ 	.short	(.L_30 - .L_29)


	//   ....[0]....
.L_29:
        /*01b8*/ 	.word	0x000005a0


	//   ....[1]....
        /*01bc*/ 	.word	0x00000e70


	//   ....[2]....
        /*01c0*/ 	.word	0x00005150


	//   ....[3]....
        /*01c4*/ 	.word	0x00005790


	//   ....[4]....
        /*01c8*/ 	.word	0x000066a0


	//----- nvinfo : EIATTR_MAX_THREADS
	.align		4
.L_30:
        /*01cc*/ 	.byte	0x04, 0x05
        /*01ce*/ 	.short	(.L_32 - .L_31)
.L_31:
        /*01d0*/ 	.word	0x00000180
        /*01d4*/ 	.word	0x00000001
        /*01d8*/ 	.word	0x00000001


	//----- nvinfo : EIATTR_CRS_STACK_SIZE
	.align		4
.L_32:
        /*01dc*/ 	.byte	0x04, 0x1e
        /*01de*/ 	.short	(.L_34 - .L_33)
.L_33:
        /*01e0*/ 	.word	0x00000000


	//----- nvinfo : EIATTR_CBANK_PARAM_SIZE
	.align		4
.L_34:
        /*01e4*/ 	.byte	0x03, 0x19
        /*01e6*/ 	.short	0x0470


	//----- nvinfo : EIATTR_PARAM_CBANK
	.align		4
        /*01e8*/ 	.byte	0x04, 0x0a
        /*01ea*/ 	.short	(.L_36 - .L_35)
	.align		4
.L_35:
        /*01ec*/ 	.word	index@(.nv.constant0._ZN7cutlass13device_kernelINS_4gemm6kernel13GemmUniversalIN4cute5tupleIJiiiiEEENS1_10collective13CollectiveMmaINS1_37MainloopSm90TmaGmmaWarpSpecializedFP8ILi2ENS5_IJNS4_1CILi1EEESB_SB_EEENS1_35KernelTmaWarpSpecializedCooperativeEEENS5_IJNSA_ILi128EEENSA_ILi64EEENSA_ILi32EEEEEENS_12float_e5m2_tENS5_IJlSB_lEEESJ_SK_NS4_8TiledMMAINS4_8MMA_AtomIJNS4_4SM904GMMA30MMA_64x64x32_F32E5M2E5M2_SS_TNILNSO_7ScaleInE1ELSQ_1EEEEEENS4_6LayoutINS5_IJNSA_ILi2EEESB_SB_EEENS5_IJSB_NSA_ILi0EEESW_EEEEENS5_IJNS4_10UnderscoreESZ_SZ_EEEEENS4_13SM90_TMA_LOADENS4_14ComposedLayoutINS4_7SwizzleILi1ELi4ELi3EEENS4_18smem_ptr_flag_bitsILi8EEENST_INS5_IJNSA_ILi8EEESH_EEENS5_IJSH_SB_EEEEEEEvNS4_8identityES12_S1C_vS1D_EENS_8epilogue10collective6detail29Sm90TmaWarpSpecializedAdapterINS1G_15DefaultEpilogueISJ_SK_SK_NS1F_6thread17LinearCombinationISJ_Li1EffLNS1K_9ScaleType4KindE0ELNS_15FloatRoundStyleE2ESJ_EENS1_15EpilogueDefaultEEEEEvvEEEEvNT_6ParamsE)
        /*01f0*/ 	.short	0x0210
        /*01f2*/ 	.short	0x0470


	//----- nvinfo : EIATTR_SW_WAR
	.align		4
.L_36:
        /*01f4*/ 	.byte	0x04, 0x36
        /*01f6*/ 	.short	(.L_38 - .L_37)
.L_37:
        /*01f8*/ 	.word	0x00000008
.L_38:


//--------------------- .nv.callgraph             --------------------------
	.section	.nv.callgraph,"",@"SHT_CUDA_CALLGRAPH"
	.align	4
	.sectionentsize	8
	.align		4
        /*0000*/ 	.word	0x00000000
	.align		4
        /*0004*/ 	.word	0xffffffff
	.align		4
        /*0008*/ 	.word	0x00000000
	.align		4
        /*000c*/ 	.word	0xfffffffe
	.align		4
        /*0010*/ 	.word	0x00000000
	.align		4
        /*0014*/ 	.word	0xfffffffd
	.align		4
        /*0018*/ 	.word	0x00000000
	.align		4
        /*001c*/ 	.word	0xfffffffc


//--------------------- .nv.constant4             --------------------------
	.section	.nv.constant4,"a",@progbits
	.align	8
	.align		8
.nv.constant4:
        /*0000*/ 	.dword	_ZN40_INTERNAL_84d37fcc_4_k_cu_34a9b637_251504cuda3std3__45__cpo5beginE
	.align		8
        /*0008*/ 	.dword	_ZN40_INTERNAL_84d37fcc_4_k_cu_34a9b637_251504cuda3std3__45__cpo3endE
	.align		8
        /*0010*/ 	.dword	_ZN40_INTERNAL_84d37fcc_4_k_cu_34a9b637_251504cuda3std3__45__cpo6cbeginE
	.align		8
        /*0018*/ 	.dword	_ZN40_INTERNAL_84d37fcc_4_k_cu_34a9b637_251504cuda3std3__45__cpo4cendE
	.align		8
        /*0020*/ 	.dword	_ZN40_INTERNAL_84d37fcc_4_k_cu_34a9b637_251504cuda3std3__442_GLOBAL__N__84d37fcc_4_k_cu_34a9b637_251506ignoreE
	.align		8
        /*0028*/ 	.dword	_ZN40_INTERNAL_84d37fcc_4_k_cu_34a9b637_251504cuda3std3__419piecewise_constructE
	.align		8
        /*0030*/ 	.dword	_ZN40_INTERNAL_84d37fcc_4_k_cu_34a9b637_251504cuda3std3__48in_placeE
	.align		8
        /*0038*/ 	.dword	_ZN40_INTERNAL_84d37fcc_4_k_cu_34a9b637_251504cuda3std6ranges3__45__cpo4swapE
	.align		8
        /*0040*/ 	.dword	_ZN40_INTERNAL_84d37fcc_4_k_cu_34a9b637_251504cuda3std6ranges3__45__cpo9iter_moveE
	.align		8
        /*0048*/ 	.dword	_ZN40_INTERNAL_84d37fcc_4_k_cu_34a9b637_251504cute7productE
	.align		8
        /*0050*/ 	.dword	_ZN40_INTERNAL_84d37fcc_4_k_cu_34a9b637_251504cute1_E


//--------------------- .text._ZN7cutlass13device_kernelINS_4gemm6kernel13GemmUniversalIN4cute5tupleIJiiiiEEENS1_10collective13CollectiveMmaINS1_37MainloopSm90TmaGmmaWarpSpecializedFP8ILi2ENS5_IJNS4_1CILi1EEESB_SB_EEENS1_35KernelTmaWarpSpecializedCooperativeEEENS5_IJNSA_ILi128EEENSA_ILi64EEENSA_ILi32EEEEEENS_12float_e5m2_tENS5_IJlSB_lEEESJ_SK_NS4_8TiledMMAINS4_8MMA_AtomIJNS4_4SM904GMMA30MMA_64x64x32_F32E5M2E5M2_SS_TNILNSO_7ScaleInE1ELSQ_1EEEEEENS4_6LayoutINS5_IJNSA_ILi2EEESB_SB_EEENS5_IJSB_NSA_ILi0EEESW_EEEEENS5_IJNS4_10UnderscoreESZ_SZ_EEEEENS4_13SM90_TMA_LOADENS4_14ComposedLayoutINS4_7SwizzleILi1ELi4ELi3EEENS4_18smem_ptr_flag_bitsILi8EEENST_INS5_IJNSA_ILi8EEESH_EEENS5_IJSH_SB_EEEEEEEvNS4_8identityES12_S1C_vS1D_EENS_8epilogue10collective6detail29Sm90TmaWarpSpecializedAdapterINS1G_15DefaultEpilogueISJ_SK_SK_NS1F_6thread17LinearCombinationISJ_Li1EffLNS1K_9ScaleType4KindE0ELNS_15FloatRoundStyleE2ESJ_EENS1_15EpilogueDefaultEEEEEvvEEEEvNT_6ParamsE --------------------------
	.section	.text._ZN7cutlass13device_kernelINS_4gemm6kernel13GemmUniversalIN4cute5tupleIJiiiiEEENS1_10collective13CollectiveMmaINS1_37MainloopSm90TmaGmmaWarpSpecializedFP8ILi2ENS5_IJNS4_1CILi1EEESB_SB_EEENS1_35KernelTmaWarpSpecializedCooperativeEEENS5_IJNSA_ILi128EEENSA_ILi64EEENSA_ILi32EEEEEENS_12float_e5m2_tENS5_IJlSB_lEEESJ_SK_NS4_8TiledMMAINS4_8MMA_AtomIJNS4_4SM904GMMA30MMA_64x64x32_F32E5M2E5M2_SS_TNILNSO_7ScaleInE1ELSQ_1EEEEEENS4_6LayoutINS5_IJNSA_ILi2EEESB_SB_EEENS5_IJSB_NSA_ILi0EEESW_EEEEENS5_IJNS4_10UnderscoreESZ_SZ_EEEEENS4_13SM90_TMA_LOADENS4_14ComposedLayoutINS4_7SwizzleILi1ELi4ELi3EEENS4_18smem_ptr_flag_bitsILi8EEENST_INS5_IJNSA_ILi8EEESH_EEENS5_IJSH_SB_EEEEEEEvNS4_8identityES12_S1C_vS1D_EENS_8epilogue10collective6detail29Sm90TmaWarpSpecializedAdapterINS1G_15DefaultEpilogueISJ_SK_SK_NS1F_6thread17LinearCombinationISJ_Li1EffLNS1K_9ScaleType4KindE0ELNS_15FloatRoundStyleE2ESJ_EENS1_15EpilogueDefaultEEEEEvvEEEEvNT_6ParamsE,"ax",@progbits
	.align	128
.text._ZN7cutlass13device_kernelINS_4gemm6kernel13GemmUniversalIN4cute5tupleIJiiiiEEENS1_10collective13CollectiveMmaINS1_37MainloopSm90TmaGmmaWarpSpecializedFP8ILi2ENS5_IJNS4_1CILi1EEESB_SB_EEENS1_35KernelTmaWarpSpecializedCooperativeEEENS5_IJNSA_ILi128EEENSA_ILi64EEENSA_ILi32EEEEEENS_12float_e5m2_tENS5_IJlSB_lEEESJ_SK_NS4_8TiledMMAINS4_8MMA_AtomIJNS4_4SM904GMMA30MMA_64x64x32_F32E5M2E5M2_SS_TNILNSO_7ScaleInE1ELSQ_1EEEEEENS4_6LayoutINS5_IJNSA_ILi2EEESB_SB_EEENS5_IJSB_NSA_ILi0EEESW_EEEEENS5_IJNS4_10UnderscoreESZ_SZ_EEEEENS4_13SM90_TMA_LOADENS4_14ComposedLayoutINS4_7SwizzleILi1ELi4ELi3EEENS4_18smem_ptr_flag_bitsILi8EEENST_INS5_IJNSA_ILi8EEESH_EEENS5_IJSH_SB_EEEEEEEvNS4_8identityES12_S1C_vS1D_EENS_8epilogue10collective6detail29Sm90TmaWarpSpecializedAdapterINS1G_15DefaultEpilogueISJ_SK_SK_NS1F_6thread17LinearCombinationISJ_Li1EffLNS1K_9ScaleType4KindE0ELNS_15FloatRoundStyleE2ESJ_EENS1_15EpilogueDefaultEEEEEvvEEEEvNT_6ParamsE:
        .type           _ZN7cutlass13device_kernelINS_4gemm6kernel13GemmUniversalIN4cute5tupleIJiiiiEEENS1_10collective13CollectiveMmaINS1_37MainloopSm90TmaGmmaWarpSpecializedFP8ILi2ENS5_IJNS4_1CILi1EEESB_SB_EEENS1_35KernelTmaWarpSpecializedCooperativeEEENS5_IJNSA_ILi128EEENSA_ILi64EEENSA_ILi32EEEEEENS_12float_e5m2_tENS5_IJlSB_lEEESJ_SK_NS4_8TiledMMAINS4_8MMA_AtomIJNS4_4SM904GMMA30MMA_64x64x32_F32E5M2E5M2_SS_TNILNSO_7ScaleInE1ELSQ_1EEEEEENS4_6LayoutINS5_IJNSA_ILi2EEESB_SB_EEENS5_IJSB_NSA_ILi0EEESW_EEEEENS5_IJNS4_10UnderscoreESZ_SZ_EEEEENS4_13SM90_TMA_LOADENS4_14ComposedLayoutINS4_7SwizzleILi1ELi4ELi3EEENS4_18smem_ptr_flag_bitsILi8EEENST_INS5_IJNSA_ILi8EEESH_EEENS5_IJSH_SB_EEEEEEEvNS4_8identityES12_S1C_vS1D_EENS_8epilogue10collective6detail29Sm90TmaWarpSpecializedAdapterINS1G_15DefaultEpilogueISJ_SK_SK_NS1F_6thread17LinearCombinationISJ_Li1EffLNS1K_9ScaleType4KindE0ELNS_15FloatRoundStyleE2ESJ_EENS1_15EpilogueDefaultEEEEEvvEEEEvNT_6ParamsE,@function
        .size           _ZN7cutlass13device_kernelINS_4gemm6kernel13GemmUniversalIN4cute5tupleIJiiiiEEENS1_10collective13CollectiveMmaINS1_37MainloopSm90TmaGmmaWarpSpecializedFP8ILi2ENS5_IJNS4_1CILi1EEESB_SB_EEENS1_35KernelTmaWarpSpecializedCooperativeEEENS5_IJNSA_ILi128EEENSA_ILi64EEENSA_ILi32EEEEEENS_12float_e5m2_tENS5_IJlSB_lEEESJ_SK_NS4_8TiledMMAINS4_8MMA_AtomIJNS4_4SM904GMMA30MMA_64x64x32_F32E5M2E5M2_SS_TNILNSO_7ScaleInE1ELSQ_1EEEEEENS4_6LayoutINS5_IJNSA_ILi2EEESB_SB_EEENS5_IJSB_NSA_ILi0EEESW_EEEEENS5_IJNS4_10UnderscoreESZ_SZ_EEEEENS4_13SM90_TMA_LOADENS4_14ComposedLayoutINS4_7SwizzleILi1ELi4ELi3EEENS4_18smem_ptr_flag_bitsILi8EEENST_INS5_IJNSA_ILi8EEESH_EEENS5_IJSH_SB_EEEEEEEvNS4_8identityES12_S1C_vS1D_EENS_8epilogue10collective6detail29Sm90TmaWarpSpecializedAdapterINS1G_15DefaultEpilogueISJ_SK_SK_NS1F_6thread17LinearCombinationISJ_Li1EffLNS1K_9ScaleType4KindE0ELNS_15FloatRoundStyleE2ESJ_EENS1_15EpilogueDefaultEEEEEvvEEEEvNT_6ParamsE,(.L_x_133 - _ZN7cutlass13device_kernelINS_4gemm6kernel13GemmUniversalIN4cute5tupleIJiiiiEEENS1_10collective13CollectiveMmaINS1_37MainloopSm90TmaGmmaWarpSpecializedFP8ILi2ENS5_IJNS4_1CILi1EEESB_SB_EEENS1_35KernelTmaWarpSpecializedCooperativeEEENS5_IJNSA_ILi128EEENSA_ILi64EEENSA_ILi32EEEEEENS_12float_e5m2_tENS5_IJlSB_lEEESJ_SK_NS4_8TiledMMAINS4_8MMA_AtomIJNS4_4SM904GMMA30MMA_64x64x32_F32E5M2E5M2_SS_TNILNSO_7ScaleInE1ELSQ_1EEEEEENS4_6LayoutINS5_IJNSA_ILi2EEESB_SB_EEENS5_IJSB_NSA_ILi0EEESW_EEEEENS5_IJNS4_10UnderscoreESZ_SZ_EEEEENS4_13SM90_TMA_LOADENS4_14ComposedLayoutINS4_7SwizzleILi1ELi4ELi3EEENS4_18smem_ptr_flag_bitsILi8EEENST_INS5_IJNSA_ILi8EEESH_EEENS5_IJSH_SB_EEEEEEEvNS4_8identityES12_S1C_vS1D_EENS_8epilogue10collective6detail29Sm90TmaWarpSpecializedAdapterINS1G_15DefaultEpilogueISJ_SK_SK_NS1F_6thread17LinearCombinationISJ_Li1EffLNS1K_9ScaleType4KindE0ELNS_15FloatRoundStyleE2ESJ_EENS1_15EpilogueDefaultEEEEEvvEEEEvNT_6ParamsE)
        .other          _ZN7cutlass13device_kernelINS_4gemm6kernel13GemmUniversalIN4cute5tupleIJiiiiEEENS1_10collective13CollectiveMmaINS1_37MainloopSm90TmaGmmaWarpSpecializedFP8ILi2ENS5_IJNS4_1CILi1EEESB_SB_EEENS1_35KernelTmaWarpSpecializedCooperativeEEENS5_IJNSA_ILi128EEENSA_ILi64EEENSA_ILi32EEEEEENS_12float_e5m2_tENS5_IJlSB_lEEESJ_SK_NS4_8TiledMMAINS4_8MMA_AtomIJNS4_4SM904GMMA30MMA_64x64x32_F32E5M2E5M2_SS_TNILNSO_7ScaleInE1ELSQ_1EEEEEENS4_6LayoutINS5_IJNSA_ILi2EEESB_SB_EEENS5_IJSB_NSA_ILi0EEESW_EEEEENS5_IJNS4_10UnderscoreESZ_SZ_EEEEENS4_13SM90_TMA_LOADENS4_14ComposedLayoutINS4_7SwizzleILi1ELi4ELi3EEENS4_18smem_ptr_flag_bitsILi8EEENST_INS5_IJNSA_ILi8EEESH_EEENS5_IJSH_SB_EEEEEEEvNS4_8identityES12_S1C_vS1D_EENS_8epilogue10collective6detail29Sm90TmaWarpSpecializedAdapterINS1G_15DefaultEpilogueISJ_SK_SK_NS1F_6thread17LinearCombinationISJ_Li1EffLNS1K_9ScaleType4KindE0ELNS_15FloatRoundStyleE2ESJ_EENS1_15EpilogueDefaultEEEEEvvEEEEvNT_6ParamsE,@"STO_CUDA_ENTRY STV_DEFAULT"
_ZN7cutlass13device_kernelINS_4gemm6kernel13GemmUniversalIN4cute5tupleIJiiiiEEENS1_10collective13CollectiveMmaINS1_37MainloopSm90TmaGmmaWarpSpecializedFP8ILi2ENS5_IJNS4_1CILi1EEESB_SB_EEENS1_35KernelTmaWarpSpecializedCooperativeEEENS5_IJNSA_ILi128EEENSA_ILi64EEENSA_ILi32EEEEEENS_12float_e5m2_tENS5_IJlSB_lEEESJ_SK_NS4_8TiledMMAINS4_8MMA_AtomIJNS4_4SM904GMMA30MMA_64x64x32_F32E5M2E5M2_SS_TNILNSO_7ScaleInE1ELSQ_1EEEEEENS4_6LayoutINS5_IJNSA_ILi2EEESB_SB_EEENS5_IJSB_NSA_ILi0EEESW_EEEEENS5_IJNS4_10UnderscoreESZ_SZ_EEEEENS4_13SM90_TMA_LOADENS4_14ComposedLayoutINS4_7SwizzleILi1ELi4ELi3EEENS4_18smem_ptr_flag_bitsILi8EEENST_INS5_IJNSA_ILi8EEESH_EEENS5_IJSH_SB_EEEEEEEvNS4_8identityES12_S1C_vS1D_EENS_8epilogue10collective6detail29Sm90TmaWarpSpecializedAdapterINS1G_15DefaultEpilogueISJ_SK_SK_NS1F_6thread17LinearCombinationISJ_Li1EffLNS1K_9ScaleType4KindE0ELNS_15FloatRoundStyleE2ESJ_EENS1_15EpilogueDefaultEEEEEvvEEEEvNT_6ParamsE:
[----:B------:R-:W-:Y:S01]  /*0000*/  LDC R1, c[0x0][0x28] ;  /* 0x00000a00ff017b82 */ /* 0x000fe20000000800 */
[----:B------:R-:W0:Y:S01]  /*0010*/  S2R R2, SR_TID.X ;  /* 0x0000000000027919 */ /* 0x000e220000002100 */
[----:B------:R-:W-:Y:S01]  /*0020*/  ELECT P0, URZ, PT ;  /* 0x00000000003f782f */ /* 0x000fe20003800000 */
[----:B------:R-:W-:Y:S01]  /*0030*/  BSSY B0, `(.L_x_0) ;  /* 0x000000f000007945 */ /* 0x000fe20003800000 */
[--C-:B0-----:R-:W-:Y:S02]  /*0040*/  SHF.R.U32.HI R0, RZ, 0x5, R2.reuse ;  /* 0x00000005ff007819 */ /* 0x101fe40000011602 */
[----:B------:R-:W-:-:S03]  /*0050*/  SHF.R.U32.HI R4, RZ, 0x7, R2 ;  /* 0x00000007ff047819 */ /* 0x000fc60000011602 */
[----:B------:R-:W0:Y:S04]  /*0060*/  SHFL.IDX PT, R3, R0, RZ, 0x1f ;  /* 0x00001fff00037589 */ /* 0x000e2800000e0000 */
[----:B------:R1:W2:Y:S01]  /*0070*/  SHFL.IDX PT, R7, R4, RZ, 0x1f ;  /* 0x00001fff04077589 */ /* 0x0002a200000e0000 */
[----:B0-----:R-:W-:-:S13]  /*0080*/  ISETP.NE.OR P0, PT, R3, RZ, !P0 ;  /* 0x000000ff0300720c */ /* 0x001fda0004705670 */
[----:B-12---:R-:W-:Y:S05]  /*0090*/  @P0 BRA `(.L_x_1) ;  /* 0x0000000000200947 */ /* 0x006fea0003800000 */
[----:B------:R-:W-:Y:S02]  /*00a0*/  ULDC.64 UR4, c[0x0][0x198] ;  /* 0x0000660000047ab9 */ /* 0x000fe40000000a00 */
[----:B------:R-:W-:Y:S02]  /*00b0*/  UIADD3 UR6, UP0, UR4, 0xf0, URZ ;  /* 0x000000f004067890 */ /* 0x000fe4000ff1e03f */
[----:B------:R-:W-:Y:S02]  /*00c0*/  UIADD3 UR4, UP1, UR4, 0x1f0, URZ ;  /* 0x000001f004047890 */ /* 0x000fe4000ff3e03f */
[----:B------:R-:W-:Y:S02]  /*00d0*/  UIADD3.X UR7, URZ, UR5, URZ, UP0, !UPT ;  /* 0x000000053f077290 */ /* 0x000fe400087fe43f */
[----:B------:R-:W-:-:S07]  /*00e0*/  UIADD3.X UR5, URZ, UR5, URZ, UP1, !UPT ;  /* 0x000000053f057290 */ /* 0x000fce0008ffe43f */
[----:B------:R0:W-:Y:S02]  /*00f0*/  UTMACCTL.PF [UR6] ;  /* 0x00000000060079b9 */ /* 0x0001e40008040000 */
[----:B------:R0:W-:Y:S02]  /*0100*/  UTMACCTL.PF [UR4] ;  /* 0x00000000040079b9 */ /* 0x0001e40008040000 */
[----:B0-----:R-:W-:Y:S01]  /*0110*/  NOP ;  /* 0x0000000000007918 */ /* 0x001fe20000000000 */
.L_x_1:
[----:B------:R-:W-:Y:S05]  /*0120*/  BSYNC B0 ;  /* 0x0000000000007941 */ /* 0x000fea0003800000 */
.L_x_0:
[----:B------:R-:W0:Y:S02]  /*0130*/  SHFL.IDX PT, R4, R0, RZ, 0x1f ;  /* 0x00001fff00047589 */ /* 0x000e2400000e0000 */
[----:B0-----:R-:W-:-:S13]  /*0140*/  ISETP.NE.AND P0, PT, R4, RZ, PT ;  /* 0x000000ff0400720c */ /* 0x001fda0003f05270 */
[----:B------:R-:W-:Y:S05]  /*0150*/  @P0 BRA `(.L_x_2) ;  /* 0x0000000000480947 */ /* 0x000fea0003800000 */
[----:B------:R-:W0:Y:S01]  /*0160*/  S2UR UR8, SR_CgaCtaId ;  /* 0x00000000000879c3 */ /* 0x000e220000008800 */
[----:B------:R-:W-:Y:S01]  /*0170*/  UMOV UR4, 0x400 ;  /* 0x0000040000047882 */ /* 0x000fe20000000000 */
[----:B------:R-:W-:Y:S01]  /*0180*/  UMOV UR5, 0x1 ;  /* 0x0000000100057882 */ /* 0x000fe20000000000 */
[----:B------:R-:W-:Y:S01]  /*0190*/  UMOV UR6, 0x100 ;  /* 0x0000010000067882 */ /* 0x000fe20000000000 */
[----:B------:R-:W-:Y:S01]  /*01a0*/  ELECT P0, URZ, PT ;  /* 0x00000000003f782f */ /* 0x000fe20003800000 */
[----:B------:R-:W-:-:S04]  /*01b0*/  UIADD3 UR6, -UR6, 0x100000, URZ ;  /* 0x0010000006067890 */ /* 0x000fc8000fffe13f */
[----:B------:R-:W-:Y:S02]  /*01c0*/  USHF.L.U32 UR7, UR6, 0xb, URZ ;  /* 0x0000000b06077899 */ /* 0x000fe4000800063f */
[----:B------:R-:W-:Y:S02]  /*01d0*/  USHF.L.U32 UR6, UR6, 0x1, URZ ;  /* 0x0000000106067899 */ /* 0x000fe4000800063f */
[----:B0-----:R-:W-:Y:S02]  /*01e0*/  ULEA UR8, UR8, UR4, 0x18 ;  /* 0x0000000408087291 */ /* 0x001fe4000f8ec03f */
[----:B------:R-:W-:-:S04]  /*01f0*/  UIADD3 UR4, -UR5, 0x100000, URZ ;  /* 0x0010000005047890 */ /* 0x000fc8000fffe13f */
[----:B------:R-:W-:Y:S02]  /*0200*/  USHF.L.U32 UR5, UR4, 0xb, URZ ;  /* 0x0000000b04057899 */ /* 0x000fe4000800063f */
[----:B------:R-:W-:Y:S01]  /*0210*/  USHF.L.U32 UR4, UR4, 0x1, URZ ;  /* 0x0000000104047899 */ /* 0x000fe2000800063f */
[----:B------:R-:W0:Y:S11]  /*0220*/  FENCE.VIEW.ASYNC.S ;  /* 0x00000000000073c6 */ /* 0x000e360000000000 */
[----:B0-----:R0:W1:Y:S01]  /*0230*/  SYNCS.EXCH.64 URZ, [UR8], UR4 ;  /* 0x00000004083f75b2 */ /* 0x0010620008000100 */
[----:B------:R0:W2:Y:S01]  /*0240*/  SYNCS.EXCH.64 URZ, [UR8+0x10], UR6 ;  /* 0x00001006083f75b2 */ /* 0x0000a20008000100 */
[----:B------:R0:W3:Y:S01]  /*0250*/  SYNCS.EXCH.64 URZ, [UR8+0x8], UR4 ;  /* 0x00000804083f75b2 */ /* 0x0000e20008000100 */
[----:B------:R0:W4:Y:S01]  /*0260*/  SYNCS.EXCH.64 URZ, [UR8+0x18], UR6 ;  /* 0x00001806083f75b2 */ /* 0x0001220008000100 */
[----:B------:R-:W-:Y:S01]  /*0270*/  NOP ;  /* 0x0000000000007918 */ /* 0x000fe20000000000 */
.L_x_2:
[----:B------:R-:W5:Y:S01]  /*0280*/  SHFL.IDX PT, R0, R0, RZ, 0x1f ;  /* 0x00001fff00007589 */ /* 0x000f6200000e0000 */
[----:B------:R-:W1:Y:S01]  /*0290*/  LDC R4, c[0x0][0x65c] ;  /* 0x00019700ff047b82 */ /* 0x000e620000000800 */
[----:B------:R-:W-:Y:S02]  /*02a0*/  ELECT P0, URZ, PT ;  /* 0x00000000003f782f */ /* 0x000fe40003800000 */
[----:B------:R-:W-:Y:S01]  /*02b0*/  ISETP.NE.AND P2, PT, R7, RZ, PT ;  /* 0x000000ff0700720c */ /* 0x000fe20003f45270 */
[----:B------:R-:W2:Y:S01]  /*02c0*/  S2R R8, SR_CTAID.Y ;  /* 0x0000000000087919 */ /* 0x000ea20000002600 */
[----:B0-----:R-:W-:Y:S01]  /*02d0*/  UMOV UR4, 0x20 ;  /* 0x0000002000047882 */ /* 0x001fe20000000000 */
[----:B------:R-:W-:Y:S01]  /*02e0*/  NOP ;  /* 0x0000000000007918 */ /* 0x000fe20000000000 */
[----:B------:R-:W-:Y:S01]  /*02f0*/  NOP ;  /* 0x0000000000007918 */ /* 0x000fe20000000000 */
[----:B------:R-:W0:Y:S01]  /*0300*/  S2R R6, SR_CTAID.X ;  /* 0x0000000000067919 */ /* 0x000e220000002500 */
[----:B-----5:R-:W-:-:S02]  /*0310*/  ISETP.NE.OR P0, PT, R0, RZ, !P0 ;  /* 0x000000ff0000720c */ /* 0x020fc40004705670 */
[----:B-1----:R-:W-:Y:S02]  /*0320*/  ISETP.NE.AND P4, PT, R4, 0x1, PT ;  /* 0x000000010400780c */ /* 0x002fe40003f85270 */
[----:B------:R-:W-:-:S04]  /*0330*/  SHF.R.S32.HI R4, RZ, 0x1f, R3 ;  /* 0x0000001fff047819 */ /* 0x000fc80000011403 */
[----:B------:R-:W-:-:S04]  /*0340*/  LEA.HI R4, R4, R3, RZ, 0x2 ;  /* 0x0000000304047211 */ /* 0x000fc800078f10ff */
[----:B------:R-:W-:Y:S01]  /*0350*/  LOP3.LUT R4, R4, 0xfffffffc, RZ, 0xc0, !PT ;  /* 0xfffffffc04047812 */ /* 0x000fe200078ec0ff */
[----:B------:R-:W-:Y:S01]  /*0360*/  VOTEU.ALL UP0, P0 ;  /* 0x00000000003f7886 */ /* 0x000fe20000000000 */
[----:B------:R-:W-:Y:S01]  /*0370*/  VOTEU.ALL UP1, P0 ;  /* 0x00000000003f7886 */ /* 0x000fe20000020000 */
[----:B------:R-:W0:Y:S01]  /*0380*/  @P4 LDC R9, c[0x0][0x10] ;  /* 0x00000400ff094b82 */ /* 0x000e220000000800 */
[----:B------:R-:W-:Y:S02]  /*0390*/  @P4 IMAD.MOV.U32 R5, RZ, RZ, RZ ;  /* 0x000000ffff054224 */ /* 0x000fe400078e00ff */
[----:B------:R-:W-:Y:S01]  /*03a0*/  IMAD.IADD R3, R3, 0x1, -R4 ;  /* 0x0000000103037824 */ /* 0x000fe200078e0a04 */
[----:B------:R-:W-:Y:S01]  /*03b0*/  @!UP0 UMOV UR6, 0x400 ;  /* 0x0000040000068882 */ /* 0x000fe20000000000 */
[----:B------:R-:W-:-:S04]  /*03c0*/  @!UP0 UIADD3 UR4, -UR4, 0x100000, URZ ;  /* 0x0010000004048890 */ /* 0x000fc8000fffe13f */
[----:B------:R-:W-:Y:S02]  /*03d0*/  @!UP0 USHF.L.U32 UR5, UR4, 0xb, URZ ;  /* 0x0000000b04058899 */ /* 0x000fe4000800063f */
[----:B------:R-:W-:Y:S01]  /*03e0*/  @!UP0 USHF.L.U32 UR4, UR4, 0x1, URZ ;  /* 0x0000000104048899 */ /* 0x000fe2000800063f */
[----:B--2---:R-:W-:Y:S01]  /*03f0*/  @P4 IMAD.MOV.U32 R4, RZ, RZ, R8 ;  /* 0x000000ffff044224 */ /* 0x004fe200078e0008 */
[----:B------:R-:W1:Y:S01]  /*0400*/  @!UP0 S2UR UR7, SR_CgaCtaId ;  /* 0x00000000000789c3 */ /* 0x000e620000008800 */
[----:B------:R-:W-:-:S07]  /*0410*/  @P4 IMAD.MOV.U32 R13, RZ, RZ, RZ ;  /* 0x000000ffff0d4224 */ /* 0x000fce00078e00ff */
[----:B------:R-:W2:Y:S01]  /*0420*/  @!P4 LDC R11, c[0x0][0xc] ;  /* 0x00000300ff0bcb82 */ /* 0x000ea20000000800 */
[----:B0-----:R-:W-:-:S04]  /*0430*/  @P4 IMAD.WIDE.U32 R4, R6, R9, R4 ;  /* 0x0000000906044225 */ /* 0x001fc800078e0004 */
[----:B------:R-:W-:Y:S02]  /*0440*/  VIADD R9, R7, 0xffffffff ;  /* 0xffffffff07097836 */ /* 0x000fe40000000000 */
[----:B------:R-:W-:Y:S01]  /*0450*/  @P4 IMAD.MOV.U32 R0, RZ, RZ, R4 ;  /* 0x000000ffff004224 */ /* 0x000fe200078e0004 */
[----:B-1----:R-:W-:Y:S02]  /*0460*/  @!UP0 ULEA UR6, UR7, UR6, 0x18 ;  /* 0x0000000607068291 */ /* 0x002fe4000f8ec03f */
[----:B------:R-:W-:Y:S01]  /*0470*/  ISETP.GE.U32.AND P1, PT, R9, 0x2, PT ;  /* 0x000000020900780c */ /* 0x000fe20003f26070 */
[----:B------:R-:W-:Y:S01]  /*0480*/  VOTEU.ALL UP0, P0 ;  /* 0x00000000003f7886 */ /* 0x000fe20000000000 */
[----:B------:R-:W-:Y:S01]  /*0490*/  ISETP.NE.AND P0, PT, R3, 0x3, PT ;  /* 0x000000030300780c */ /* 0x000fe20003f05270 */
[----:B------:R-:W-:-:S03]  /*04a0*/  @P4 IMAD.IADD R5, R5, 0x1, R13 ;  /* 0x0000000105054824 */ /* 0x000fc600078e020d */
[----:B------:R-:W-:-:S04]  /*04b0*/  ISETP.EQ.OR P0, PT, R3, RZ, !P0 ;  /* 0x000000ff0300720c */ /* 0x000fc80004702670 */
[----:B------:R-:W-:Y:S01]  /*04c0*/  ISETP.EQ.AND P0, PT, R7, RZ, P0 ;  /* 0x000000ff0700720c */ /* 0x000fe20000702270 */
[----:B------:R-:W-:Y:S01]  /*04d0*/  IMAD.MOV.U32 R7, RZ, RZ, RZ ;  /* 0x000000ffff077224 */ /* 0x000fe200078e00ff */
[----:B------:R-:W0:Y:S02]  /*04e0*/  FENCE.VIEW.ASYNC.S ;  /* 0x00000000000073c6 */ /* 0x000e240000000000 */
[----:B0-----:R0:W3:Y:S01]  /*04f0*/  @!UP0 SYNCS.EXCH.64 URZ, [UR6+0x30], UR4 ;  /* 0x00003004063f85b2 */ /* 0x0010e20008000100 */
[----:B------:R-:W-:Y:S01]  /*0500*/  SEL R4, RZ, 0x1, !P0 ;  /* 0x00000001ff047807 */ /* 0x000fe20004000000 */
[----:B--2---:R-:W-:-:S03]  /*0510*/  @!P4 IMAD.WIDE.U32 R10, R11, R8, R6 ;  /* 0x000000080b0ac225 */ /* 0x004fc600078e0006 */
[----:B------:R-:W-:Y:S01]  /*0520*/  SEL R4, R4, 0x2, P1 ;  /* 0x0000000204047807 */ /* 0x000fe20000800000 */
[----:B------:R-:W-:Y:S02]  /*0530*/  @!P4 IMAD.MOV.U32 R0, RZ, RZ, R10 ;  /* 0x000000ffff00c224 */ /* 0x000fe400078e000a */
[----:B------:R-:W-:Y:S01]  /*0540*/  @!P4 IMAD.MOV.U32 R5, RZ, RZ, R11 ;  /* 0x000000ffff05c224 */ /* 0x000fe200078e000b */
[----:B------:R0:W3:Y:S01]  /*0550*/  @!UP1 SYNCS.EXCH.64 URZ, [UR6+0x38], UR4 ;  /* 0x00003804063f95b2 */ /* 0x0000e20008000100 */
[----:B------:R-:W-:Y:S01]  /*0560*/  NOP ;  /* 0x0000000000007918 */ /* 0x000fe20000000000 */
[----:B---34-:R-:W-:Y:S06]  /*0570*/  BAR.SYNC.DEFER_BLOCKING 0x0 ;  /* 0x0000000000007b1d */ /* 0x018fec0000010000 */
[----:B------:R-:W-:Y:S05]  /*0580*/  @!P2 BRA `(.L_x_3) ;  /* 0x0000004800f4a947 */ /* 0x000fea0003800000 */
[----:B------:R-:W-:-:S13]  /*0590*/  ISETP.GT.U32.AND P0, PT, R9, 0x1, PT ;  /* 0x000000010900780c */ /* 0x000fda0003f04070 */
[----:B0-----:R-:W-:Y:S05]  /*05a0*/  @P0 EXIT ;  /* 0x000000000000094d */ /* 0x001fea0003800000 */
[----:B------:R-:W-:Y:S01]  /*05b0*/  ULDC.64 UR4, c[0x0][0x650] ;  /* 0x0001940000047ab9 */ /* 0x000fe20000000a00 */
[----:B------:R-:W-:Y:S01]  /*05c0*/  PRMT R9, RZ, 0x7610, R9 ;  /* 0x00007610ff097816 */ /* 0x000fe20000000009 */
[----:B------:R-:W-:Y:S01]  /*05d0*/  IMAD.MOV.U32 R12, RZ, RZ, -0x1 ;  /* 0xffffffffff0c7424 */ /* 0x000fe200078e00ff */
[----:B------:R-:W-:Y:S01]  /*05e0*/  ISETP.GE.U32.AND P0, PT, R0, UR4, PT ;  /* 0x0000000400007c0c */ /* 0x000fe2000bf06070 */
[----:B------:R-:W-:Y:S02]  /*05f0*/  IMAD.MOV.U32 R13, RZ, RZ, -0x1 ;  /* 0xffffffffff0d7424 */ /* 0x000fe400078e00ff */
[----:B------:R-:W-:Y:S01]  /*0600*/  IMAD.MOV.U32 R69, RZ, RZ, -0x1 ;  /* 0xffffffffff457424 */ /* 0x000fe200078e00ff */
[----:B------:R-:W-:-:S13]  /*0610*/  ISETP.GE.U32.AND.EX P0, PT, R5, UR5, PT, P0 ;  /* 0x0000000505007c0c */ /* 0x000fda000bf06100 */
[----:B------:R-:W-:Y:S05]  /*0620*/  @P0 BRA `(.L_x_4) ;  /* 0x0000000400600947 */ /* 0x000fea0003800000 */
[----:B------:R-:W0:Y:S01]  /*0630*/  LDC.64 R16, c[0x0][0x628] ;  /* 0x00018a00ff107b82 */ /* 0x000e220000000a00 */
[----:B------:R-:W-:Y:S02]  /*0640*/  IMAD.MOV.U32 R10, RZ, RZ, R0 ;  /* 0x000000ffff0a7224 */ /* 0x000fe400078e0000 */
[----:B------:R-:W-:-:S05]  /*0650*/  IMAD.MOV.U32 R11, RZ, RZ, R5 ;  /* 0x000000ffff0b7224 */ /* 0x000fca00078e0005 */
[----:B------:R-:W1:Y:S08]  /*0660*/  LDC R18, c[0x0][0x630] ;  /* 0x00018c00ff127b82 */ /* 0x000e700000000800 */
[----:B------:R-:W2:Y:S01]  /*0670*/  LDC.64 R20, c[0x0][0x620] ;  /* 0x00018800ff147b82 */ /* 0x000ea20000000a00 */
[----:B0-----:R-:W-:-:S04]  /*0680*/  ISETP.NE.U32.AND P0, PT, R16, RZ, PT ;  /* 0x000000ff1000720c */ /* 0x001fc80003f05070 */
[----:B------:R-:W-:-:S13]  /*0690*/  ISETP.NE.AND.EX P0, PT, R17, RZ, PT, P0 ;  /* 0x000000ff1100720c */ /* 0x000fda0003f05300 */
[----:B-12---:R-:W-:Y:S05]  /*06a0*/  @!P0 BRA `(.L_x_5) ;  /* 0x0000000000288947 */ /* 0x006fea0003800000 */
[----:B------:R-:W0:Y:S02]  /*06b0*/  LDC R3, c[0x0][0x634] ;  /* 0x00018d00ff037b82 */ /* 0x000e240000000800 */
[----:B0-----:R-:W-:-:S05]  /*06c0*/  IADD3 R3, P0, R0, R3, RZ ;  /* 0x0000000300037210 */ /* 0x001fca0007f1e0ff */
[----:B------:R-:W-:-:S04]  /*06d0*/  IMAD.X R9, RZ, RZ, R5, P0 ;  /* 0x000000ffff097224 */ /* 0x000fc800000e0605 */
[----:B------:R-:W-:-:S04]  /*06e0*/  IMAD.WIDE.U32 R10, R9, R16, RZ ;  /* 0x00000010090a7225 */ /* 0x000fc800078e00ff */
[----:B------:R-:W-:-:S04]  /*06f0*/  IMAD.WIDE.U32 R12, P0, R3, R17, R10 ;  /* 0x00000011030c7225 */ /* 0x000fc8000780000a */
[----:B------:R-:W-:-:S04]  /*0700*/  IMAD.WIDE.U32 R10, R3, R16, RZ ;  /* 0x00000010030a7225 */ /* 0x000fc800078e00ff */
[----:B------:R-:W-:Y:S01]  /*0710*/  IMAD.X R15, RZ, RZ, RZ, P0 ;  /* 0x000000ffff0f7224 */ /* 0x000fe200000e06ff */
[----:B------:R-:W-:Y:S01]  /*0720*/  IADD3 RZ, P0, R11, R12, RZ ;  /* 0x0000000c0bff7210 */ /* 0x000fe20007f1e0ff */
[----:B------:R-:W-:-:S04]  /*0730*/  IMAD.MOV.U32 R14, RZ, RZ, R13 ;  /* 0x000000ffff0e7224 */ /* 0x000fc800078e000d */
[----:B------:R-:W-:-:S08]  /*0740*/  IMAD.WIDE.U32.X R10, R9, R17, R14, P0 ;  /* 0x00000011090a7225 */ /* 0x000fd000000e040e */
.L_x_5:
[-CC-:B------:R-:W-:Y:S01]  /*0750*/  SHF.R.U64 R69, R10, R18.reuse, R11.reuse ;  /* 0x000000120a457219 */ /* 0x180fe2000000120b */
[----:B------:R-:W0:Y:S01]  /*0760*/  LDC.64 R22, c[0x0][0x640] ;  /* 0x00019000ff167b82 */ /* 0x000e220000000a00 */
[----:B------:R-:W-:Y:S01]  /*0770*/  SHF.R.U32.HI R7, RZ, R18, R11 ;  /* 0x00000012ff077219 */ /* 0x000fe2000001160b */
[----:B------:R-:W-:Y:S01]  /*0780*/  ULDC UR4, c[0x0][0x150] ;  /* 0x0000540000047ab9 */ /* 0x000fe20000000800 */
[----:B------:R-:W-:Y:S01]  /*0790*/  IADD3 R9, P0, RZ, -R69, RZ ;  /* 0x80000045ff097210 */ /* 0x000fe20007f1e0ff */
[----:B------:R-:W-:Y:S01]  /*07a0*/  IMAD.MOV.U32 R10, RZ, RZ, R0 ;  /* 0x000000ffff0a7224 */ /* 0x000fe200078e0000 */
[----:B------:R-:W-:Y:S01]  /*07b0*/  I2FP.F32.U32 R3, R6 ;  /* 0x0000000600037245 */ /* 0x000fe20000201000 */
[----:B------:R-:W-:Y:S02]  /*07c0*/  IMAD.MOV.U32 R11, RZ, RZ, R5 ;  /* 0x000000ffff0b7224 */ /* 0x000fe400078e0005 */
[----:B------:R-:W1:Y:S01]  /*07d0*/  LDC R14, c[0x0][0x618] ;  /* 0x00018600ff0e7b82 */ /* 0x000e620000000800 */
[----:B------:R-:W-:-:S02]  /*07e0*/  IMAD.X R13, RZ, RZ, ~R7, P0 ;  /* 0x000000ffff0d7224 */ /* 0x000fc400000e0e07 */
[----:B------:R-:W-:Y:S01]  /*07f0*/  FMUL R3, R3, UR4 ;  /* 0x0000000403037c20 */ /* 0x000fe20008400000 */
[----:B------:R-:W-:Y:S01]  /*0800*/  IMAD.WIDE.U32 R10, R9, R20, R10 ;  /* 0x00000014090a7225 */ /* 0x000fe200078e000a */
[----:B------:R-:W-:-:S03]  /*0810*/  ULDC UR4, c[0x0][0x154] ;  /* 0x0000550000047ab9 */ /* 0x000fc60000000800 */
[----:B------:R-:W-:Y:S01]  /*0820*/  IMAD R12, R13, R20, RZ ;  /* 0x000000140d0c7224 */ /* 0x000fe200078e02ff */
[----:B------:R-:W2:Y:S01]  /*0830*/  LDC R7, c[0x0][0x144] ;  /* 0x00005100ff077b82 */ /* 0x000ea20000000800 */
[----:B------:R-:W3:Y:S01]  /*0840*/  F2I.U32.TRUNC.NTZ R3, R3 ;  /* 0x0000000300037305 */ /* 0x000ee2000020f000 */
[----:B------:R-:W-:Y:S02]  /*0850*/  IMAD.MOV.U32 R13, RZ, RZ, -0x1 ;  /* 0xffffffffff0d7424 */ /* 0x000fe400078e00ff */
[----:B------:R-:W-:-:S04]  /*0860*/  IMAD R9, R9, R21, R12 ;  /* 0x0000001509097224 */ /* 0x000fc800078e020c */
[----:B------:R-:W4:Y:S01]  /*0870*/  LDC R18, c[0x0][0x608] ;  /* 0x00018200ff127b82 */ /* 0x000f220000000800 */
[----:B------:R-:W-:Y:S01]  /*0880*/  IMAD.IADD R11, R11, 0x1, R9 ;  /* 0x000000010b0b7824 */ /* 0x000fe200078e0209 */
[----:B0-----:R-:W-:Y:S02]  /*0890*/  ISETP.NE.U32.AND P0, PT, R22, RZ, PT ;  /* 0x000000ff1600720c */ /* 0x001fe40003f05070 */
[----:B------:R-:W-:Y:S02]  /*08a0*/  I2FP.F32.U32 R9, R8 ;  /* 0x0000000800097245 */ /* 0x000fe40000201000 */
[----:B------:R-:W-:Y:S02]  /*08b0*/  ISETP.NE.AND.EX P0, PT, R23, RZ, PT, P0 ;  /* 0x000000ff1700720c */ /* 0x000fe40003f05300 */
[----:B------:R-:W0:Y:S01]  /*08c0*/  LDC R12, c[0x0][0x658] ;  /* 0x00019600ff0c7b82 */ /* 0x000e220000000800 */
[-C--:B-1----:R-:W-:Y:S01]  /*08d0*/  SHF.R.U64 R16, R10, R14.reuse, R11 ;  /* 0x0000000e0a107219 */ /* 0x082fe2000000120b */
[----:B---3--:R-:W-:Y:S01]  /*08e0*/  IMAD.MOV R10, RZ, RZ, -R3 ;  /* 0x000000ffff0a7224 */ /* 0x008fe200078e0a03 */
[----:B------:R-:W-:-:S05]  /*08f0*/  SHF.R.U32.HI R11, RZ, R14, R11 ;  /* 0x0000000eff0b7219 */ /* 0x000fca000001160b */
[----:B------:R-:W1:Y:S01]  /*0900*/  LDC R17, c[0x0][0x148] ;  /* 0x00005200ff117b82 */ /* 0x000e620000000800 */
[----:B--2---:R-:W-:Y:S02]  /*0910*/  IMAD R3, R7, R10, R6 ;  /* 0x0000000a07037224 */ /* 0x004fe400078e0206 */
[----:B------:R-:W-:-:S04]  /*0920*/  FMUL R7, R9, UR4 ;  /* 0x0000000409077c20 */ /* 0x000fc80008400000 */
[----:B------:R2:W3:Y:S01]  /*0930*/  F2I.U32.TRUNC.NTZ R15, R7 ;  /* 0x00000007000f7305 */ /* 0x0004e2000020f000 */
[----:B------:R-:W1:Y:S01]  /*0940*/  LDC R21, c[0x0][0x600] ;  /* 0x00018000ff157b82 */ /* 0x000e620000000800 */
[-CC-:B----4-:R-:W-:Y:S02]  /*0950*/  SHF.R.U64 R27, R16, R18.reuse, R11.reuse ;  /* 0x00000012101b7219 */ /* 0x190fe4000000120b */
[----:B------:R-:W-:Y:S01]  /*0960*/  SHF.R.U32.HI R9, RZ, R18, R11 ;  /* 0x00000012ff097219 */ /* 0x000fe2000001160b */
[----:B------:R-:W-:-:S04]  /*0970*/  IMAD.MOV.U32 R11, RZ, RZ, 0x1 ;  /* 0x00000001ff0b7424 */ /* 0x000fc800078e00ff */
[----:B------:R-:W4:Y:S01]  /*0980*/  LDC R20, c[0x0][0x648] ;  /* 0x00019200ff147b82 */ /* 0x000f220000000800 */
[-C--:B0-----:R-:W-:Y:S02]  /*0990*/  SHF.L.U32 R6, R13, R12.reuse, RZ ;  /* 0x0000000c0d067219 */ /* 0x081fe400000006ff */
[-CC-:B------:R-:W-:Y:S02]  /*09a0*/  SHF.R.U64 R18, R27, R12.reuse, R9.reuse ;  /* 0x0000000c1b127219 */ /* 0x180fe40000001209 */
[----:B------:R-:W-:Y:S02]  /*09b0*/  SHF.R.U32.HI R19, RZ, R12, R9 ;  /* 0x0000000cff137219 */ /* 0x000fe40000011609 */
[----:B------:R-:W-:Y:S01]  /*09c0*/  LOP3.LUT R14, RZ, R6, RZ, 0x33, !PT ;  /* 0x00000006ff0e7212 */ /* 0x000fe200078e33ff */
[----:B------:R-:W0:Y:S01]  /*09d0*/  LDC R25, c[0x0][0x638] ;  /* 0x00018e00ff197b82 */ /* 0x000e220000000800 */
[----:B------:R-:W-:Y:S01]  /*09e0*/  SHF.L.U32 R9, R11, R12, RZ ;  /* 0x0000000c0b097219 */ /* 0x000fe200000006ff */
[----:B------:R-:W-:-:S02]  /*09f0*/  IMAD.MOV.U32 R6, RZ, RZ, R18 ;  /* 0x000000ffff067224 */ /* 0x000fc400078e0012 */
[----:B--2---:R-:W-:-:S04]  /*0a00*/  IMAD.MOV.U32 R7, RZ, RZ, R19 ;  /* 0x000000ffff077224 */ /* 0x004fc800078e0013 */
[----:B------:R-:W2:Y:S01]  /*0a10*/  LDC R24, c[0x0][0x610] ;  /* 0x00018400ff187b82 */ /* 0x000ea20000000800 */
[----:B---3--:R-:W-:Y:S05]  /*0a20*/  @!P0 BRA `(.L_x_6) ;  /* 0x0000000000288947 */ /* 0x008fea0003800000 */
[----:B------:R-:W3:Y:S02]  /*0a30*/  LDC R13, c[0x0][0x64c] ;  /* 0x00019300ff0d7b82 */ /* 0x000ee40000000800 */
[----:B---3--:R-:W-:-:S05]  /*0a40*/  IADD3 R13, P0, R18, R13, RZ ;  /* 0x0000000d120d7210 */ /* 0x008fca0007f1e0ff */
        /* <DEDUP_REMOVED lines=8> */
.L_x_6:
[----:B----4-:R-:W-:Y:S01]  /*0ad0*/  SHF.R.U64 R6, R6, R20, R7 ;  /* 0x0000001406067219 */ /* 0x010fe20000001207 */
[----:B-1----:R-:W-:Y:S01]  /*0ae0*/  VIADD R7, R21, 0xffffffff ;  /* 0xffffffff15077836 */ /* 0x002fe20000000000 */
[----:B------:R-:W-:Y:S01]  /*0af0*/  LOP3.LUT R14, R27, R14, RZ, 0xc0, !PT ;  /* 0x0000000e1b0e7212 */ /* 0x000fe200078ec0ff */
[----:B------:R-:W-:Y:S02]  /*0b00*/  IMAD.MOV R15, RZ, RZ, -R15 ;  /* 0x000000ffff0f7224 */ /* 0x000fe400078e0a0f */
[----:B------:R-:W-:Y:S01]  /*0b10*/  IMAD.MOV R10, RZ, RZ, -R6 ;  /* 0x000000ffff0a7224 */ /* 0x000fe200078e0a06 */
[----:B------:R-:W-:Y:S01]  /*0b20*/  LOP3.LUT R7, R16, R7, RZ, 0xc0, !PT ;  /* 0x0000000710077212 */ /* 0x000fe200078ec0ff */
[----:B------:R-:W-:Y:S02]  /*0b30*/  IMAD R14, R9, R6, R14 ;  /* 0x00000006090e7224 */ /* 0x000fe400078e020e */
[----:B------:R-:W-:Y:S02]  /*0b40*/  @P4 IMAD R3, R17, R15, R8 ;  /* 0x0000000f11034224 */ /* 0x000fe400078e0208 */
[----:B0-----:R-:W-:-:S02]  /*0b50*/  IMAD R6, R10, R25, R18 ;  /* 0x000000190a067224 */ /* 0x001fc400078e0212 */
[----:B--2---:R-:W-:Y:S02]  /*0b60*/  IMAD R3, R14, R24, R3 ;  /* 0x000000180e037224 */ /* 0x004fe400078e0203 */
[----:B------:R-:W-:Y:S02]  /*0b70*/  IMAD R6, R6, R21, R7 ;  /* 0x0000001506067224 */ /* 0x000fe400078e0207 */
[----:B------:R-:W-:-:S03]  /*0b80*/  IMAD.MOV.U32 R9, RZ, RZ, 0x1 ;  /* 0x00000001ff097424 */ /* 0x000fc600078e00ff */
[----:B------:R-:W-:Y:S02]  /*0b90*/  SEL R13, R6, R3, !P4 ;  /* 0x00000003060d7207 */ /* 0x000fe40006000000 */
[----:B------:R-:W-:-:S07]  /*0ba0*/  SEL R12, R3, R6, !P4 ;  /* 0x00000006030c7207 */ /* 0x000fce0006000000 */
.L_x_4:
[----:B------:R-:W-:-:S08]  /*0bb0*/  NOP ;  /* 0x0000000000007918 */ /* 0x000fd00000000000 */
[----:B------:R-:W0:Y:S02]  /*0bc0*/  USETMAXREG.TRY_ALLOC.CTAPOOL UP0, 0xe8 ;  /* 0x000000e8000079c8 */ /* 0x000e240008000600 */
[----:B0-----:R-:W-:-:S13]  /*0bd0*/  PLOP3.LUT P0, PT, PT, PT, UP0, 0x80, 0x0 ;  /* 0x000000000000781c */ /* 0x001fda0003f0f008 */
[----:B------:R-:W-:Y:S05]  /*0be0*/  @!P0 BRA `(.L_x_4) ;  /* 0xfffffffc00f08947 */ /* 0x000fea000383ffff */
[----:B------:R-:W-:Y:S01]  /*0bf0*/  ULDC.64 UR4, c[0x0][0x598] ;  /* 0x0001660000047ab9 */ /* 0x000fe20000000a00 */
[----:B------:R-:W-:Y:S01]  /*0c00*/  ULDC.64 UR18, c[0x0][0x208] ;  /* 0x0000820000127ab9 */ /* 0x000fe20000000a00 */
[----:B------:R-:W-:-:S04]  /*0c10*/  ISETP.NE.U32.AND P0, PT, RZ, UR4, PT ;  /* 0x00000004ff007c0c */ /* 0x000fc8000bf05070 */
[----:B------:R-:W-:-:S13]  /*0c20*/  ISETP.NE.AND.EX P0, PT, RZ, UR5, PT, P0 ;  /* 0x00000005ff007c0c */ /* 0x000fda000bf05300 */
[----:B------:R-:W-:Y:S05]  /*0c30*/  @!P0 BRA `(.L_x_7) ;  /* 0x00000000001c8947 */ /* 0x000fea0003800000 */
[----:B------:R-:W0:Y:S02]  /*0c40*/  LDC.64 R6, c[0x0][0x598] ;  /* 0x00016600ff067b82 */ /* 0x000e240000000a00 */
[----:B0-----:R-:W2:Y:S02]  /*0c50*/  LDG.E.64 R6, desc[UR18][R6.64] ;  /* 0x0000001206067981 */ /* 0x001ea4000c1e1b00 */
[----:B--2---:R-:W-:-:S04]  /*0c60*/  ISETP.NE.U32.AND P0, PT, R6, RZ, PT ;  /* 0x000000ff0600720c */ /* 0x004fc80003f05070 */
[----:B------:R-:W-:-:S13]  /*0c70*/  ISETP.NE.AND.EX P0, PT, R7, RZ, PT, P0 ;  /* 0x000000ff0700720c */ /* 0x000fda0003f05300 */
[----:B------:R-:W-:Y:S05]  /*0c80*/  @!P0 BRA `(.L_x_7) ;  /* 0x0000000000088947 */ /* 0x000fea0003800000 */
[----:B------:R0:W5:Y:S01]  /*0c90*/  LD.E R3, desc[UR18][R6.64] ;  /* 0x0000001206037980 */ /* 0x000162000c101900 */
[----:B------:R-:W-:Y:S05]  /*0ca0*/  BRA `(.L_x_8) ;  /* 0x0000000000207947 */ /* 0x000fea0003800000 */
.L_x_7:
[----:B------:R-:W-:Y:S02]  /*0cb0*/  ULDC.64 UR4, c[0x0][0x588] ;  /* 0x0001620000047ab9 */ /* 0x000fe40000000a00 */
[----:B------:R-:W-:-:S04]  /*0cc0*/  ISETP.NE.U32.AND P0, PT, RZ, UR4, PT ;  /* 0x00000004ff007c0c */ /* 0x000fc8000bf05070 */
[----:B------:R-:W-:-:S13]  /*0cd0*/  ISETP.NE.AND.EX P0, PT, RZ, UR5, PT, P0 ;  /* 0x00000005ff007c0c */ /* 0x000fda000bf05300 */
[----:B------:R-:W-:Y:S05]  /*0ce0*/  @!P0 BRA `(.L_x_9) ;  /* 0x00000000000c8947 */ /* 0x000fea0003800000 */
[----:B------:R-:W0:Y:S02]  /*0cf0*/  LDC.64 R6, c[0x0][0x588] ;  /* 0x00016200ff067b82 */ /* 0x000e240000000a00 */
[----:B0-----:R1:W5:Y:S01]  /*0d00*/  LDG.E R3, desc[UR18][R6.64] ;  /* 0x0000001206037981 */ /* 0x001362000c1e1900 */
[----:B------:R-:W-:Y:S05]  /*0d10*/  BRA `(.L_x_8) ;  /* 0x0000000000047947 */ /* 0x000fea0003800000 */
.L_x_9:
[----:B------:R-:W2:Y:S02]  /*0d20*/  LDC R3, c[0x0][0x580] ;  /* 0x00016000ff037b82 */ /* 0x000ea40000000800 */
.L_x_8:
[----:B------:R-:W-:Y:S02]  /*0d30*/  ULDC.64 UR4, c[0x0][0x5a0] ;  /* 0x0001680000047ab9 */ /* 0x000fe40000000a00 */
[----:B------:R-:W-:-:S04]  /*0d40*/  ISETP.NE.U32.AND P0, PT, RZ, UR4, PT ;  /* 0x00000004ff007c0c */ /* 0x000fc8000bf05070 */
[----:B------:R-:W-:-:S13]  /*0d50*/  ISETP.NE.AND.EX P0, PT, RZ, UR5, PT, P0 ;  /* 0x00000005ff007c0c */ /* 0x000fda000bf05300 */
[----:B------:R-:W-:Y:S05]  /*0d60*/  @!P0 BRA `(.L_x_10) ;  /* 0x00000000001c8947 */ /* 0x000fea0003800000 */
[----:B01----:R-:W0:Y:S02]  /*0d70*/  LDC.64 R6, c[0x0][0x5a0] ;  /* 0x00016800ff067b82 */ /* 0x003e240000000a00 */
[----:B0-----:R-:W3:Y:S02]  /*0d80*/  LDG.E.64 R6, desc[UR18][R6.64] ;  /* 0x0000001206067981 */ /* 0x001ee4000c1e1b00 */
[----:B---3--:R-:W-:-:S04]  /*0d90*/  ISETP.NE.U32.AND P0, PT, R6, RZ, PT ;  /* 0x000000ff0600720c */ /* 0x008fc80003f05070 */
[----:B------:R-:W-:-:S13]  /*0da0*/  ISETP.NE.AND.EX P0, PT, R7, RZ, PT, P0 ;  /* 0x000000ff0700720c */ /* 0x000fda0003f05300 */
[----:B------:R-:W-:Y:S05]  /*0db0*/  @!P0 BRA `(.L_x_10) ;  /* 0x0000000000088947 */ /* 0x000fea0003800000 */
[----:B------:R0:W5:Y:S01]  /*0dc0*/  LD.E R10, desc[UR18][R6.64] ;  /* 0x00000012060a7980 */ /* 0x000162000c101900 */
[----:B------:R-:W-:Y:S05]  /*0dd0*/  BRA `(.L_x_11) ;  /* 0x0000000000207947 */ /* 0x000fea0003800000 */
.L_x_10:
[----:B------:R-:W-:Y:S02]  /*0de0*/  ULDC.64 UR4, c[0x0][0x590] ;  /* 0x0001640000047ab9 */ /* 0x000fe40000000a00 */
[----:B------:R-:W-:-:S04]  /*0df0*/  ISETP.NE.U32.AND P0, PT, RZ, UR4, PT ;  /* 0x00000004ff007c0c */ /* 0x000fc8000bf05070 */
[----:B------:R-:W-:-:S13]  /*0e00*/  ISETP.NE.AND.EX P0, PT, RZ, UR5, PT, P0 ;  /* 0x00000005ff007c0c */ /* 0x000fda000bf05300 */
[----:B------:R-:W-:Y:S05]  /*0e10*/  @!P0 BRA `(.L_x_12) ;  /* 0x00000000000c8947 */ /* 0x000fea0003800000 */
[----:B------:R-:W3:Y:S02]  /*0e20*/  LDC.64 R10, c[0x0][0x590] ;  /* 0x00016400ff0a7b82 */ /* 0x000ee40000000a00 */
[----:B---3--:R3:W5:Y:S01]  /*0e30*/  LDG.E R10, desc[UR18][R10.64] ;  /* 0x000000120a0a7981 */ /* 0x008762000c1e1900 */
[----:B------:R-:W-:Y:S05]  /*0e40*/  BRA `(.L_x_11) ;  /* 0x0000000000047947 */ /* 0x000fea0003800000 */
.L_x_12:
[----:B------:R-:W4:Y:S02]  /*0e50*/  LDC R10, c[0x0][0x584] ;  /* 0x00016100ff0a7b82 */ /* 0x000f240000000800 */
.L_x_11:
[----:B------:R-:W-:-:S13]  /*0e60*/  LOP3.LUT P0, RZ, R9, 0xff, RZ, 0xc0, !PT ;  /* 0x000000ff09ff7812 */ /* 0x000fda000780c0ff */
[----:B------:R-:W-:Y:S05]  /*0e70*/  @!P0 EXIT ;  /* 0x000000000000894d */ /* 0x000fea0003800000 */
[----:B------:R-:W-:Y:S01]  /*0e80*/  ULDC UR4, c[0x0][0x28c] ;  /* 0x0000a30000047ab9 */ /* 0x000fe20000000800 */
[----:B------:R-:W-:Y:S01]  /*0e90*/  LOP3.LUT R80, R4, 0x1, RZ, 0xfc, !PT ;  /* 0x0000000104507812 */ /* 0x000fe200078efcff */
[----:B------:R-:W-:-:S04]  /*0ea0*/  UIADD3 UR4, UR4, 0x1f, URZ ;  /* 0x0000001f04047890 */ /* 0x000fc8000fffe03f */
[----:B------:R-:W-:-:S04]  /*0eb0*/  USHF.R.S32.HI UR5, URZ, 0x1f, UR4 ;  /* 0x0000001f3f057899 */ /* 0x000fc80008011404 */
[----:B------:R-:W-:-:S03]  /*0ec0*/  ULEA.HI UR5, UR5, UR4, URZ, 0x5 ;  /* 0x0000000405057291 */ /* 0x000fc6000f8f283f */
[----:B------:R-:W-:Y:S01]  /*0ed0*/  UMOV UR4, URZ ;  /* 0x0000003f00047c82 */ /* 0x000fe20008000000 */
[----:B------:R-:W-:-:S03]  /*0ee0*/  USHF.R.S32.HI UR9, URZ, 0x5, UR5 ;  /* 0x000000053f097899 */ /* 0x000fc60008011405 */
[----:B------:R-:W-:-:S09]  /*0ef0*/  UMOV UR5, URZ ;  /* 0x0000003f00057c82 */ /* 0x000fd20008000000 */
.L_x_101:
[----:B01----:R-:W-:Y:S01]  /*0f00*/  LOP3.LUT R6, R2, 0x80, RZ, 0xc0, !PT ;  /* 0x0000008002067812 */ /* 0x003fe200078ec0ff */
[----:B------:R-:W0:Y:S01]  /*0f10*/  S2UR UR13, SR_CgaCtaId ;  /* 0x00000000000d79c3 */ /* 0x000e220000008800 */
[----:B------:R-:W-:Y:S01]  /*0f20*/  UMOV UR12, 0x400 ;  /* 0x00000400000c7882 */ /* 0x000fe20000000000 */
[----:B------:R-:W-:Y:S01]  /*0f30*/  UMOV UR6, URZ ;  /* 0x0000003f00067c82 */ /* 0x000fe20008000000 */
[----:B------:R-:W-:Y:S01]  /*0f40*/  SHF.R.U32.HI R6, RZ, 0x7, R6 ;  /* 0x00000007ff067819 */ /* 0x000fe20000011606 */
[----:B------:R-:W-:Y:S01]  /*0f50*/  UMOV UR7, URZ ;  /* 0x0000003f00077c82 */ /* 0x000fe20008000000 */
[----:B------:R-:W-:Y:S01]  /*0f60*/  UMOV UR16, UR5 ;  /* 0x0000000500107c82 */ /* 0x000fe20008000000 */
[----:B------:R-:W-:Y:S01]  /*0f70*/  CS2R R14, SRZ ;  /* 0x00000000000e7805 */ /* 0x000fe2000001ff00 */
[----:B---3--:R-:W-:Y:S01]  /*0f80*/  IMAD.MOV.U32 R11, RZ, RZ, RZ ;  /* 0x000000ffff0b7224 */ /* 0x008fe200078e00ff */
[----:B------:R-:W1:Y:S01]  /*0f90*/  LDC R7, c[0x0][0x28c] ;  /* 0x0000a300ff077b82 */ /* 0x000e620000000800 */
[----:B------:R-:W3:Y:S01]  /*0fa0*/  SHFL.IDX PT, R6, R6, RZ, 0x1f ;  /* 0x00001fff06067589 */ /* 0x000ee200000e0000 */
[----:B------:R-:W-:-:S02]  /*0fb0*/  CS2R R18, SRZ ;  /* 0x0000000000127805 */ /* 0x000fc4000001ff00 */
[----:B------:R-:W-:Y:S02]  /*0fc0*/  CS2R R20, SRZ ;  /* 0x0000000000147805 */ /* 0x000fe4000001ff00 */
[----:B------:R-:W-:Y:S02]  /*0fd0*/  CS2R R22, SRZ ;  /* 0x0000000000167805 */ /* 0x000fe4000001ff00 */
[----:B------:R-:W-:Y:S02]  /*0fe0*/  CS2R R56, SRZ ;  /* 0x0000000000387805 */ /* 0x000fe4000001ff00 */
[----:B------:R-:W-:Y:S02]  /*0ff0*/  CS2R R58, SRZ ;  /* 0x00000000003a7805 */ /* 0x000fe4000001ff00 */
[----:B------:R-:W-:Y:S02]  /*1000*/  CS2R R60, SRZ ;  /* 0x00000000003c7805 */ /* 0x000fe4000001ff00 */
[----:B------:R-:W-:-:S02]  /*1010*/  CS2R R62, SRZ ;  /* 0x00000000003e7805 */ /* 0x000fc4000001ff00 */
[----:B------:R-:W-:Y:S02]  /*1020*/  CS2R R64, SRZ ;  /* 0x0000000000407805 */ /* 0x000fe4000001ff00 */
[----:B------:R-:W-:Y:S01]  /*1030*/  CS2R R66, SRZ ;  /* 0x0000000000427805 */ /* 0x000fe2000001ff00 */
[----:B------:R-:W-:Y:S01]  /*1040*/  IMAD.MOV.U32 R68, RZ, RZ, RZ ;  /* 0x000000ffff447224 */ /* 0x000fe200078e00ff */
[----:B------:R-:W-:Y:S02]  /*1050*/  CS2R R70, SRZ ;  /* 0x0000000000467805 */ /* 0x000fe4000001ff00 */
[----:B------:R-:W-:Y:S02]  /*1060*/  CS2R R72, SRZ ;  /* 0x0000000000487805 */ /* 0x000fe4000001ff00 */
[----:B------:R-:W-:Y:S02]  /*1070*/  CS2R R74, SRZ ;  /* 0x00000000004a7805 */ /* 0x000fe4000001ff00 */
[----:B------:R-:W-:-:S02]  /*1080*/  CS2R R76, SRZ ;  /* 0x00000000004c7805 */ /* 0x000fc4000001ff00 */
[----:B------:R-:W-:Y:S01]  /*1090*/  CS2R R78, SRZ ;  /* 0x00000000004e7805 */ /* 0x000fe2000001ff00 */
[----:B------:R-:W-:Y:S01]  /*10a0*/  IMAD.U32 R9, RZ, RZ, UR4 ;  /* 0x00000004ff097e24 */ /* 0x000fe2000f8e00ff */
[----:B------:R-:W-:Y:S02]  /*10b0*/  CS2R R24, SRZ ;  /* 0x0000000000187805 */ /* 0x000fe4000001ff00 */
[----:B------:R-:W-:Y:S02]  /*10c0*/  CS2R R26, SRZ ;  /* 0x00000000001a7805 */ /* 0x000fe4000001ff00 */
[----:B------:R-:W-:Y:S02]  /*10d0*/  CS2R R28, SRZ ;  /* 0x00000000001c7805 */ /* 0x000fe4000001ff00 */
[----:B------:R-:W-:Y:S02]  /*10e0*/  CS2R R30, SRZ ;  /* 0x00000000001e7805 */ /* 0x000fe4000001ff00 */
[----:B------:R-:W-:-:S02]  /*10f0*/  CS2R R32, SRZ ;  /* 0x0000000000207805 */ /* 0x000fc4000001ff00 */
[----:B------:R-:W-:Y:S02]  /*1100*/  CS2R R34, SRZ ;  /* 0x0000000000227805 */ /* 0x000fe4000001ff00 */
[----:B-1----:R-:W-:Y:S02]  /*1110*/  ISETP.GE.AND P0, PT, R7, 0x1, PT ;  /* 0x000000010700780c */ /* 0x002fe40003f06270 */
[----:B------:R-:W-:Y:S02]  /*1120*/  CS2R R36, SRZ ;  /* 0x0000000000247805 */ /* 0x000fe4000001ff00 */
[----:B---3--:R-:W-:Y:S02]  /*1130*/  R2UR UR8, R6 ;  /* 0x00000000060872ca */ /* 0x008fe400000e0000 */
[----:B------:R-:W-:Y:S02]  /*1140*/  CS2R R38, SRZ ;  /* 0x0000000000267805 */ /* 0x000fe4000001ff00 */
[----:B------:R-:W-:-:S02]  /*1150*/  CS2R R40, SRZ ;  /* 0x0000000000287805 */ /* 0x000fc4000001ff00 */
[----:B------:R-:W-:Y:S02]  /*1160*/  CS2R R42, SRZ ;  /* 0x00000000002a7805 */ /* 0x000fe4000001ff00 */
[----:B------:R-:W-:Y:S02]  /*1170*/  CS2R R44, SRZ ;  /* 0x00000000002c7805 */ /* 0x000fe4000001ff00 */
[----:B------:R-:W-:Y:S02]  /*1180*/  CS2R R46, SRZ ;  /* 0x00000000002e7805 */ /* 0x000fe4000001ff00 */
[----:B------:R-:W-:Y:S02]  /*1190*/  CS2R R48, SRZ ;  /* 0x0000000000307805 */ /* 0x000fe4000001ff00 */
[----:B------:R-:W-:Y:S02]  /*11a0*/  CS2R R50, SRZ ;  /* 0x0000000000327805 */ /* 0x000fe4000001ff00 */
[----:B------:R-:W-:-:S02]  /*11b0*/  CS2R R52, SRZ ;  /* 0x0000000000347805 */ /* 0x000fc4000001ff00 */
[----:B------:R-:W-:Y:S01]  /*11c0*/  CS2R R54, SRZ ;  /* 0x0000000000367805 */ /* 0x000fe2000001ff00 */
[----:B------:R-:W-:-:S04]  /*11d0*/  ULEA.HI UR10, UR8, UR8, URZ, 0x1 ;  /* 0x00000008080a7291 */ /* 0x000fc8000f8f083f */
[----:B------:R-:W-:Y:S02]  /*11e0*/  ULOP3.LUT UR11, UR10, 0x1ffffe, URZ, 0xc0, !UPT ;  /* 0x001ffffe0a0b7892 */ /* 0x000fe4000f8ec03f */
[----:B0-----:R-:W-:Y:S02]  /*11f0*/  ULEA UR10, UR13, UR12, 0x18 ;  /* 0x0000000c0d0a7291 */ /* 0x001fe4000f8ec03f */
[----:B------:R-:W-:-:S03]  /*1200*/  UIADD3 UR11, UR8, -UR11, URZ ;  /* 0x8000000b080b7290 */ /* 0x000fc6000fffe03f */
[----:B------:R-:W-:Y:S01]  /*1210*/  UMOV UR8, URZ ;  /* 0x0000003f00087c82 */ /* 0x000fe20008000000 */
[----:B------:R-:W-:-:S04]  /*1220*/  ULEA UR11, UR11, UR10, 0xb ;  /* 0x0000000a0b0b7291 */ /* 0x000fc8000f8e583f */
[----:B------:R-:W-:-:S04]  /*1230*/  UIADD3 UR11, UR11, 0x100, URZ ;  /* 0x000001000b0b7890 */ /* 0x000fc8000fffe03f */
[----:B------:R-:W-:-:S04]  /*1240*/  USHF.R.U32.HI UR11, URZ, 0x4, UR11 ;  /* 0x000000043f0b7899 */ /* 0x000fc8000801160b */
[----:B------:R-:W-:Y:S01]  /*1250*/  ULOP3.LUT UR11, UR11, 0x3fff, URZ, 0xc0, !UPT ;  /* 0x00003fff0b0b7892 */ /* 0x000fe2000f8ec03f */
[----:B--2-45:R-:W-:Y:S11]  /*1260*/  @!P0 BRA `(.L_x_13) ;  /* 0x00000004005c8947 */ /* 0x034ff60003800000 */
[----:B------:R-:W-:-:S13]  /*1270*/  ISETP.NE.AND P1, PT, R80, 0x3, PT ;  /* 0x000000035000780c */ /* 0x000fda0003f25270 */
[----:B------:R-:W-:Y:S05]  /*1280*/  @!P1 BRA `(.L_x_14) ;  /* 0x0000000000049947 */ /* 0x000fea0003800000 */
[----:B------:R-:W-:Y:S01]  /*1290*/  BPT.TRAP 0x1 ;  /* 0x000000040000795c */ /* 0x000fe20000300000 */
.L_x_14:
[----:B------:R-:W-:Y:S01]  /*12a0*/  ULEA UR6, UR5, UR10, 0x3 ;  /* 0x0000000a05067291 */ /* 0x000fe2000f8e183f */
[----:B------:R-:W-:-:S05]  /*12b0*/  IMAD.U32 R6, RZ, RZ, UR4 ;  /* 0x00000004ff067e24 */ /* 0x000fca000f8e00ff */
[----:B------:R-:W-:-:S04]  /*12c0*/  SHF.L.U32 R6, R6, 0x1f, RZ ;  /* 0x0000001f06067819 */ /* 0x000fc800000006ff */
[----:B------:R0:W1:Y:S01]  /*12d0*/  SYNCS.PHASECHK.TRANS64.TRYWAIT P0, [UR6], R6 ;  /* 0x00000006ff0075a7 */ /* 0x0000620008000146 */
[----:B------:R-:W-:Y:S05]  /*12e0*/  @!P1 BRA `(.L_x_15) ;  /* 0x0000000000049947 */ /* 0x000fea0003800000 */
[----:B------:R-:W-:Y:S01]  /*12f0*/  BPT.TRAP 0x1 ;  /* 0x000000040000795c */ /* 0x000fe20000300000 */
.L_x_15:
[----:B-1----:R-:W-:Y:S05]  /*1300*/  @P0 BRA `(.L_x_16) ;  /* 0x0000000000080947 */ /* 0x002fea0003800000 */
[----:B------:R-:W1:Y:S02]  /*1310*/  SYNCS.PHASECHK.TRANS64.TRYWAIT P0, [UR6], R6 ;  /* 0x00000006ff0075a7 */ /* 0x000e640008000146 */
[----:B-1----:R-:W-:Y:S05]  /*1320*/  @!P0 BRA `(.L_x_17) ;  /* 0x0000005000e08947 */ /* 0x002fea0003800000 */
.L_x_16:
[----:B------:R-:W-:Y:S01]  /*1330*/  UIADD3 UR6, UR10, 0x2100, URZ ;  /* 0x000021000a067890 */ /* 0x000fe2000fffe03f */
[----:B------:R-:W-:Y:S01]  /*1340*/  WARPGROUP.ARRIVE ;  /* 0x00000000000079c5 */ /* 0x000fe20000000000 */
[----:B------:R-:W-:Y:S01]  /*1350*/  ULDC UR7, c[0x0][0x50c] ;  /* 0x0001430000077ab9 */ /* 0x000fe20000000800 */
[----:B------:R-:W-:Y:S01]  /*1360*/  ULOP3.LUT UR12, UR11, 0x10000, URZ, 0xfc, !UPT ;  /* 0x000100000b0c7892 */ /* 0x000fe2000f8efc3f */
[----:B------:R-:W-:Y:S01]  /*1370*/  CS2R R14, SRZ ;  /* 0x00000000000e7805 */ /* 0x000fe2000001ff00 */
[----:B------:R-:W-:Y:S01]  /*1380*/  UISETP.NE.AND UP0, UPT, UR7, 0x1, UPT ;  /* 0x000000010700788c */ /* 0x000fe2000bf05270 */
[----:B------:R-:W-:Y:S01]  /*1390*/  IMAD.MOV.U32 R11, RZ, RZ, RZ ;  /* 0x000000ffff0b7224 */ /* 0x000fe200078e00ff */
[----:B------:R-:W-:Y:S01]  /*13a0*/  USHF.R.U32.HI UR6, URZ, 0x4, UR6 ;  /* 0x000000043f067899 */ /* 0x000fe20008011606 */
[----:B------:R-:W-:Y:S01]  /*13b0*/  CS2R R18, SRZ ;  /* 0x0000000000127805 */ /* 0x000fe2000001ff00 */
[----:B------:R-:W-:Y:S01]  /*13c0*/  USEL UR7, URZ, 0x1, UP0 ;  /* 0x000000013f077887 */ /* 0x000fe20008000000 */
[----:B------:R-:W-:Y:S01]  /*13d0*/  CS2R R20, SRZ ;  /* 0x0000000000147805 */ /* 0x000fe2000001ff00 */
[----:B------:R-:W-:Y:S01]  /*13e0*/  ULOP3.LUT UR6, UR6, 0x3fff, URZ, 0xc0, !UPT ;  /* 0x00003fff06067892 */ /* 0x000fe2000f8ec03f */
[----:B------:R-:W-:Y:S01]  /*13f0*/  CS2R R22, SRZ ;  /* 0x0000000000167805 */ /* 0x000fe2000001ff00 */
[----:B------:R-:W-:Y:S01]  /*1400*/  ULEA UR12, UR5, UR12, 0x8 ;  /* 0x0000000c050c7291 */ /* 0x000fe2000f8e403f */
[----:B------:R-:W-:Y:S01]  /*1410*/  CS2R R56, SRZ ;  /* 0x0000000000387805 */ /* 0x000fe2000001ff00 */
[----:B------:R-:W-:Y:S01]  /*1420*/  ULOP3.LUT UR6, UR6, 0x10000, URZ, 0xfc, !UPT ;  /* 0x0001000006067892 */ /* 0x000fe2000f8efc3f */
[----:B------:R-:W-:Y:S01]  /*1430*/  ISETP.NE.AND P0, PT, RZ, UR7, PT ;  /* 0x00000007ff007c0c */ /* 0x000fe2000bf05270 */
[----:B------:R-:W-:Y:S01]  /*1440*/  UMOV UR13, 0xc0000010 ;  /* 0xc0000010000d7882 */ /* 0x000fe20000000000 */
[----:B------:R-:W-:Y:S01]  /*1450*/  UMOV UR15, 0xc0000010 ;  /* 0xc0000010000f7882 */ /* 0x000fe20000000000 */
[----:B------:R-:W-:Y:S01]  /*1460*/  ULEA UR14, UR5, UR6, 0x7 ;  /* 0x00000006050e7291 */ /* 0x000fe2000f8e383f */
[----:B------:R-:W-:-:S02]  /*1470*/  CS2R R58, SRZ ;  /* 0x00000000003a7805 */ /* 0x000fc4000001ff00 */
[----:B------:R-:W-:Y:S01]  /*1480*/  CS2R R60, SRZ ;  /* 0x00000000003c7805 */ /* 0x000fe2000001ff00 */
[----:B------:R-:W-:Y:S01]  /*1490*/  UMOV UR6, 0x1 ;  /* 0x0000000100067882 */ /* 0x000fe20000000000 */
[----:B------:R-:W-:Y:S02]  /*14a0*/  CS2R R62, SRZ ;  /* 0x00000000003e7805 */ /* 0x000fe4000001ff00 */
[----:B------:R-:W-:Y:S02]  /*14b0*/  CS2R R64, SRZ ;  /* 0x0000000000407805 */ /* 0x000fe4000001ff00 */
[----:B------:R-:W-:Y:S01]  /*14c0*/  CS2R R66, SRZ ;  /* 0x0000000000427805 */ /* 0x000fe2000001ff00 */
[----:B------:R-:W-:Y:S01]  /*14d0*/  IMAD.MOV.U32 R68, RZ, RZ, RZ ;  /* 0x000000ffff447224 */ /* 0x000fe200078e00ff */
[----:B------:R-:W-:Y:S01]  /*14e0*/  CS2R R70, SRZ ;  /* 0x0000000000467805 */ /* 0x000fe2000001ff00 */
[----:B------:R-:W-:Y:S01]  /*14f0*/  QGMMA.64x64x32.F32.E5M2.E5M2 R24, gdesc[UR12], RZ, !UPT, gsb0 ;  /* 0x00e000000c1879f3 */ /* 0x000fe2000c0038ff */
[----:B------:R-:W-:-:S02]  /*1500*/  CS2R R72, SRZ ;  /* 0x0000000000487805 */ /* 0x000fc4000001ff00 */
[----:B------:R-:W-:Y:S02]  /*1510*/  CS2R R74, SRZ ;  /* 0x00000000004a7805 */ /* 0x000fe4000001ff00 */
[----:B------:R-:W-:Y:S02]  /*1520*/  CS2R R76, SRZ ;  /* 0x00000000004c7805 */ /* 0x000fe4000001ff00 */
[----:B------:R-:W-:Y:S01]  /*1530*/  CS2R R78, SRZ ;  /* 0x00000000004e7805 */ /* 0x000fe2000001ff00 */
[----:B------:R-:W-:Y:S06]  /*1540*/  @!P0 BRA `(.L_x_18) ;  /* 0x0000000000888947 */ /* 0x000fec0003800000 */
[----:B------:R-:W-:Y:S02]  /*1550*/  WARPGROUP.DEPBAR.LE gsb0, 0x0 ;  /* 0x00008000000079c5 */ /* 0x000fe40000010000 */
[----:B------:R-:W-:-:S01]  /*1560*/  FADD R79, RZ, R24 ;  /* 0x00000018ff4f7221 */ /* 0x000fc20000000000 */
[----:B------:R-:W-:Y:S01]  /*1570*/  FADD R78, RZ, R25 ;  /* 0x00000019ff4e7221 */ /* 0x000fe20000000000 */
        /* <DEDUP_REMOVED lines=30> */
[----:B------:R-:W-:-:S06]  /*1760*/  UMOV UR6, URZ ;  /* 0x0000003f00067c82 */ /* 0x000fcc0008000000 */
.L_x_18:
[----:B------:R-:W-:-:S04]  /*1770*/  UIADD3 UR16, UR5, 0x1, URZ ;  /* 0x0000000105107890 */ /* 0x000fc8000fffe03f */
[----:B------:R-:W-:-:S04]  /*1780*/  UISETP.NE.AND UP0, UPT, UR16, 0x2, UPT ;  /* 0x000000021000788c */ /* 0x000fc8000bf05270 */
[----:B------:R-:W-:Y:S02]  /*1790*/  USEL UR8, URZ, 0x1, UP0 ;  /* 0x000000013f087887 */ /* 0x000fe40008000000 */
[----:B------:R-:W-:Y:S02]  /*17a0*/  USEL UR16, UR16, URZ, UP0 ;  /* 0x0000003f10107287 */ /* 0x000fe40008000000 */
[----:B------:R-:W-:-:S06]  /*17b0*/  ULOP3.LUT UR8, UR4, UR8, URZ, 0x3c, !UPT ;  /* 0x0000000804087292 */ /* 0x000fcc000f8e3c3f */
[----:B------:R-:W-:Y:S01]  /*17c0*/  IMAD.U32 R9, RZ, RZ, UR8 ;  /* 0x00000008ff097e24 */ /* 0x000fe2000f8e00ff */
[----:B------:R-:W-:-:S06]  /*17d0*/  UMOV UR8, 0x1 ;  /* 0x0000000100087882 */ /* 0x000fcc0000000000 */
.L_x_13:
[----:B------:R-:W-:-:S04]  /*17e0*/  UISETP.LT.AND UP0, UPT, UR9, 0x1, UPT ;  /* 0x000000010900788c */ /* 0x000fc8000bf01270 */
[----:B------:R-:W-:-:S04]  /*17f0*/  USEL UR12, UR9, 0x1, UP0 ;  /* 0x00000001090c7887 */ /* 0x000fc80008000000 */
[----:B------:R-:W-:-:S04]  /*1800*/  UIADD3 UR12, UR9, -UR12, URZ ;  /* 0x8000000c090c7290 */ /* 0x000fc8000fffe03f */
[----:B------:R-:W-:-:S06]  /*1810*/  UISETP.GE.AND UP0, UPT, UR12, 0x1, UPT ;  /* 0x000000010c00788c */ /* 0x000fcc000bf06270 */
[----:B------:R-:W-:-:S13]  /*1820*/  PLOP3.LUT P0, PT, PT, PT, UP0, 0x80, 0x0 ;  /* 0x000000000000781c */ /* 0x000fda0003f0f008 */
[----:B------:R-:W-:Y:S05]  /*1830*/  @!P0 BRA `(.L_x_19) ;  /* 0x0000000400708947 */ /* 0x000fea0003800000 */
[----:B01----:R-:W-:Y:S01]  /*1840*/  IMAD.U32 R6, RZ, RZ, UR12 ;  /* 0x0000000cff067e24 */ /* 0x003fe2000f8e00ff */
[----:B------:R-:W-:Y:S01]  /*1850*/  UMOV UR17, UR5 ;  /* 0x0000000500117c82 */ /* 0x000fe20008000000 */
[----:B------:R-:W-:-:S05]  /*1860*/  ULDC UR20, c[0x0][0x50c] ;  /* 0x0001430000147ab9 */ /* 0x000fca0000000800 */
.L_x_27:
[----:B------:R-:W-:-:S13]  /*1870*/  ISETP.NE.AND P1, PT, R80, 0x3, PT ;  /* 0x000000035000780c */ /* 0x000fda0003f25270 */
[----:B01----:R-:W-:Y:S05]  /*1880*/  @!P1 BRA `(.L_x_20) ;  /* 0x0000000000049947 */ /* 0x003fea0003800000 */
[----:B------:R-:W-:Y:S01]  /*1890*/  BPT.TRAP 0x1 ;  /* 0x000000040000795c */ /* 0x000fe20000300000 */
.L_x_20:
[----:B------:R-:W0:Y:S01]  /*18a0*/  S2UR UR12, SR_CgaCtaId ;  /* 0x00000000000c79c3 */ /* 0x000e220000008800 */
[----:B------:R-:W-:Y:S01]  /*18b0*/  UMOV UR10, 0x400 ;  /* 0x00000400000a7882 */ /* 0x000fe20000000000 */
[----:B------:R-:W-:Y:S01]  /*18c0*/  SHF.L.U32 R7, R9, 0x1f, RZ ;  /* 0x0000001f09077819 */ /* 0x000fe200000006ff */
[----:B0-----:R-:W-:-:S04]  /*18d0*/  ULEA UR10, UR12, UR10, 0x18 ;  /* 0x0000000a0c0a7291 */ /* 0x001fc8000f8ec03f */
[----:B------:R-:W-:-:S09]  /*18e0*/  ULEA UR12, UR16, UR10, 0x3 ;  /* 0x0000000a100c7291 */ /* 0x000fd2000f8e183f */
[----:B------:R0:W1:Y:S01]  /*18f0*/  SYNCS.PHASECHK.TRANS64.TRYWAIT P0, [UR12], R7 ;  /* 0x00000007ff0075a7 */ /* 0x000062000800014c */
[----:B------:R-:W-:Y:S05]  /*1900*/  @!P1 BRA `(.L_x_21) ;  /* 0x0000000000049947 */ /* 0x000fea0003800000 */
[----:B------:R-:W-:Y:S01]  /*1910*/  BPT.TRAP 0x1 ;  /* 0x000000040000795c */ /* 0x000fe20000300000 */
.L_x_21:
[----:B-1----:R-:W-:Y:S05]  /*1920*/  @P0 BRA `(.L_x_22) ;  /* 0x0000000000080947 */ /* 0x002fea0003800000 */
[----:B------:R-:W1:Y:S02]  /*1930*/  SYNCS.PHASECHK.TRANS64.TRYWAIT P0, [UR12], R7 ;  /* 0x00000007ff0075a7 */ /* 0x000e64000800014c */
[----:B-1----:R-:W-:Y:S05]  /*1940*/  @!P0 BRA `(.L_x_23) ;  /* 0x0000004c00708947 */ /* 0x002fea0003800000 */
.L_x_22:
[----:B------:R-:W-:Y:S01]  /*1950*/  UIADD3 UR12, UR10, 0x2100, URZ ;  /* 0x000021000a0c7890 */ /* 0x000fe2000fffe03f */
[----:B------:R-:W-:Y:S01]  /*1960*/  WARPGROUP.ARRIVE ;  /* 0x00000000000079c5 */ /* 0x000fe20000000000 */
[----:B------:R-:W-:Y:S02]  /*1970*/  UISETP.NE.AND UP0, UPT, UR7, URZ, UPT ;  /* 0x0000003f0700728c */ /* 0x000fe4000bf05270 */
[----:B------:R-:W-:Y:S02]  /*1980*/  USHF.R.U32.HI UR12, URZ, 0x4, UR12 ;  /* 0x000000043f0c7899 */ /* 0x000fe4000801160c */
[----:B------:R-:W-:Y:S02]  /*1990*/  USEL UR8, UR8, URZ, !UP0 ;  /* 0x0000003f08087287 */ /* 0x000fe4000c000000 */
[----:B------:R-:W-:Y:S02]  /*19a0*/  ULOP3.LUT UR7, UR12, 0x3fff, URZ, 0xc0, !UPT ;  /* 0x00003fff0c077892 */ /* 0x000fe4000f8ec03f */
[----:B------:R-:W-:-:S02]  /*19b0*/  ULOP3.LUT UR12, UR11, 0x10000, URZ, 0xfc, !UPT ;  /* 0x000100000b0c7892 */ /* 0x000fc4000f8efc3f */
[----:B------:R-:W-:Y:S02]  /*19c0*/  ULOP3.LUT UR7, UR7, 0x10000, URZ, 0xfc, !UPT ;  /* 0x0001000007077892 */ /* 0x000fe4000f8efc3f */
[----:B------:R-:W-:Y:S02]  /*19d0*/  UISETP.NE.U32.AND UP0, UPT, UR8, URZ, UPT ;  /* 0x0000003f0800728c */ /* 0x000fe4000bf05070 */
[----:B------:R-:W-:Y:S02]  /*19e0*/  ULEA UR12, UR16, UR12, 0x8 ;  /* 0x0000000c100c7291 */ /* 0x000fe4000f8e403f */
[----:B------:R-:W-:Y:S01]  /*19f0*/  ULEA UR14, UR16, UR7, 0x7 ;  /* 0x00000007100e7291 */ /* 0x000fe2000f8e383f */
[----:B------:R-:W-:Y:S01]  /*1a00*/  UMOV UR13, 0xc0000010 ;  /* 0xc0000010000d7882 */ /* 0x000fe20000000000 */
[----:B------:R-:W-:Y:S01]  /*1a10*/  UMOV UR15, 0xc0000010 ;  /* 0xc0000010000f7882 */ /* 0x000fe20000000000 */
[----:B------:R-:W-:-:S06]  /*1a20*/  UIADD3 UR6, UR6, 0x1, URZ ;  /* 0x0000000106067890 */ /* 0x000fcc000fffe03f */
[----:B------:R-:W-:Y:S01]  /*1a30*/  QGMMA.64x64x32.F32.E5M2.E5M2 R24, gdesc[UR12], R24, UP0, gsb0 ;  /* 0x00e000000c1879f3 */ /* 0x000fe2000b803818 */
[----:B------:R-:W-:-:S04]  /*1a40*/  UISETP.NE.AND UP0, UPT, UR6, UR20, UPT ;  /* 0x000000140600728c */ /* 0x000fc8000bf05270 */
[----:B------:R-:W-:-:S06]  /*1a50*/  USEL UR7, URZ, 0x1, UP0 ;  /* 0x000000013f077887 */ /* 0x000fcc0008000000 */
[----:B------:R-:W-:Y:S01]  /*1a60*/  ISETP.NE.AND P0, PT, RZ, UR7, PT ;  /* 0x00000007ff007c0c */ /* 0x000fe2000bf05270 */
[----:B------:R-:W-:-:S12]  /*1a70*/  WARPGROUP.DEPBAR.LE gsb0, 0x1 ;  /* 0x00008000000079c5 */ /* 0x000fd80000010100 */
[----:B------:R-:W-:Y:S05]  /*1a80*/  @!P0 BRA `(.L_x_24) ;  /* 0x0000000000888947 */ /* 0x000fea0003800000 */
[----:B------:R-:W-:Y:S02]  /*1a90*/  WARPGROUP.DEPBAR.LE gsb0, 0x0 ;  /* 0x00008000000079c5 */ /* 0x000fe40000010000 */
[----:B------:R-:W-:-:S01]  /*1aa0*/  FADD R79, R24, R79 ;  /* 0x0000004f184f7221 */ /* 0x000fc20000000000 */
[----:B------:R-:W-:Y:S01]  /*1ab0*/  FADD R78, R25, R78 ;  /* 0x0000004e194e7221 */ /* 0x000fe20000000000 */
        /* <DEDUP_REMOVED lines=30> */
[----:B------:R-:W-:-:S06]  /*1ca0*/  UMOV UR6, URZ ;  /* 0x0000003f00067c82 */ /* 0x000fcc0008000000 */
.L_x_24:
[----:B------:R-:W-:Y:S05]  /*1cb0*/  @!P1 BRA `(.L_x_25) ;  /* 0x0000000000049947 */ /* 0x000fea0003800000 */
[----:B------:R-:W-:Y:S01]  /*1cc0*/  BPT.TRAP 0x1 ;  /* 0x000000040000795c */ /* 0x000fe20000300000 */
.L_x_25:
[----:B------:R-:W-:Y:S01]  /*1cd0*/  ULEA UR8, UR17, UR10, 0x3 ;  /* 0x0000000a11087291 */ /* 0x000fe2000f8e183f */
[----:B------:R-:W-:-:S03]  /*1ce0*/  ISETP.GT.U32.AND P0, PT, R4, 0x1, PT ;  /* 0x000000010400780c */ /* 0x000fc60003f04070 */
[----:B------:R-:W-:-:S04]  /*1cf0*/  UIADD3 UR8, UR8, 0x10, URZ ;  /* 0x0000001008087890 */ /* 0x000fc8000fffe03f */
[----:B------:R-:W-:-:S09]  /*1d00*/  UPRMT UR8, URZ, 0x654, UR8 ;  /* 0x000006543f087896 */ /* 0x000fd20008000008 */
[----:B------:R-:W-:Y:S01]  /*1d10*/  SYNCS.ARRIVE.TRANS64.RED.A1T0 RZ, [UR8], RZ ;  /* 0x000000ffffff79a7 */ /* 0x000fe20008100408 */
[----:B------:R-:W-:Y:S05]  /*1d20*/  @P0 BRA `(.L_x_26) ;  /* 0x0000000000040947 */ /* 0x000fea0003800000 */
[----:B------:R-:W-:Y:S01]  /*1d30*/  BPT.TRAP 0x1 ;  /* 0x000000040000795c */ /* 0x000fe20000300000 */
.L_x_26:
[----:B------:R-:W-:Y:S01]  /*1d40*/  UIADD3 UR16, UR16, 0x1, URZ ;  /* 0x0000000110107890 */ /* 0x000fe2000fffe03f */
[C---:B------:R-:W-:Y:S01]  /*1d50*/  ISETP.GT.AND P0, PT, R6.reuse, 0x1, PT ;  /* 0x000000010600780c */ /* 0x040fe20003f04270 */
[----:B------:R-:W-:Y:S01]  /*1d60*/  UIADD3 UR17, UR17, 0x1, URZ ;  /* 0x0000000111117890 */ /* 0x000fe2000fffe03f */
[----:B------:R-:W-:Y:S01]  /*1d70*/  VIADD R6, R6, 0xffffffff ;  /* 0xffffffff06067836 */ /* 0x000fe20000000000 */
[----:B------:R-:W-:Y:S02]  /*1d80*/  UISETP.NE.AND UP0, UPT, UR16, 0x2, UPT ;  /* 0x000000021000788c */ /* 0x000fe4000bf05270 */
[----:B------:R-:W-:Y:S02]  /*1d90*/  UISETP.NE.AND UP1, UPT, UR17, 0x2, UPT ;  /* 0x000000021100788c */ /* 0x000fe4000bf25270 */
[----:B------:R-:W-:Y:S02]  /*1da0*/  USEL UR8, URZ, 0x1, UP0 ;  /* 0x000000013f087887 */ /* 0x000fe40008000000 */
[----:B------:R-:W-:-:S02]  /*1db0*/  USEL UR16, UR16, URZ, UP0 ;  /* 0x0000003f10107287 */ /* 0x000fc40008000000 */
[----:B------:R-:W-:Y:S02]  /*1dc0*/  USEL UR17, UR17, URZ, UP1 ;  /* 0x0000003f11117287 */ /* 0x000fe40008800000 */
[----:B------:R-:W-:Y:S01]  /*1dd0*/  LOP3.LUT R9, R9, UR8, RZ, 0x3c, !PT ;  /* 0x0000000809097c12 */ /* 0x000fe2000f8e3cff */
[----:B------:R-:W-:Y:S01]  /*1de0*/  UMOV UR8, 0x1 ;  /* 0x0000000100087882 */ /* 0x000fe20000000000 */
[----:B------:R-:W-:Y:S08]  /*1df0*/  @P0 BRA `(.L_x_27) ;  /* 0xfffffff8009c0947 */ /* 0x000ff0000383ffff */
.L_x_19:
[----:B------:R-:W-:Y:S01]  /*1e00*/  UISETP.NE.AND UP0, UPT, UR6, URZ, UPT ;  /* 0x0000003f0600728c */ /* 0x000fe2000bf05270 */
[----:B01----:R-:W0:Y:S03]  /*1e10*/  LDC R6, c[0x0][0x28c] ;  /* 0x0000a300ff067b82 */ /* 0x003e260000000800 */
[----:B------:R-:W-:-:S06]  /*1e20*/  USEL UR6, URZ, 0x1, !UP0 ;  /* 0x000000013f067887 */ /* 0x000fcc000c000000 */
[----:B------:R-:W-:Y:S02]  /*1e30*/  ISETP.NE.AND P0, PT, RZ, UR6, PT ;  /* 0x00000006ff007c0c */ /* 0x000fe4000bf05270 */
[----:B0-----:R-:W-:-:S11]  /*1e40*/  ISETP.GE.AND P1, PT, R6, 0x1, PT ;  /* 0x000000010600780c */ /* 0x001fd60003f26270 */
[----:B------:R-:W-:Y:S05]  /*1e50*/  @!P0 BRA `(.L_x_28) ;  /* 0x0000000000848947 */ /* 0x000fea0003800000 */
[----:B------:R-:W-:Y:S02]  /*1e60*/  WARPGROUP.DEPBAR.LE gsb0, 0x0 ;  /* 0x00008000000079c5 */ /* 0x000fe40000010000 */
[----:B------:R-:W-:Y:S01]  /*1e70*/  FADD R79, R24, R79 ;  /* 0x0000004f184f7221 */ /* 0x000fe20000000000 */
        /* <DEDUP_REMOVED lines=30> */
[----:B------:R-:W-:-:S07]  /*2060*/  FADD R14, R14, R55 ;  /* 0x000000370e0e7221 */ /* 0x000fce0000000000 */
.L_x_28:
[----:B------:R-:W-:Y:S02]  /*2070*/  WARPGROUP.DEPBAR.LE gsb0, 0x0 ;  /* 0x00008000000079c5 */ /* 0x000fe40000010000 */
[----:B------:R-:W-:Y:S05]  /*2080*/  @!P1 BRA `(.L_x_29) ;  /* 0x0000000000389947 */ /* 0x000fea0003800000 */
[----:B------:R-:W-:-:S13]  /*2090*/  ISETP.NE.AND P0, PT, R80, 0x3, PT ;  /* 0x000000035000780c */ /* 0x000fda0003f05270 */
[----:B------:R-:W-:Y:S05]  /*20a0*/  @!P0 BRA `(.L_x_30) ;  /* 0x0000000000048947 */ /* 0x000fea0003800000 */
[----:B------:R-:W-:Y:S01]  /*20b0*/  BPT.TRAP 0x1 ;  /* 0x000000040000795c */ /* 0x000fe20000300000 */
.L_x_30:
[----:B------:R-:W-:Y:S01]  /*20c0*/  UISETP.LT.AND UP0, UPT, UR9, 0x1, UPT ;  /* 0x000000010900788c */ /* 0x000fe2000bf01270 */
[----:B------:R-:W-:-:S03]  /*20d0*/  ISETP.GT.U32.AND P0, PT, R4, 0x1, PT ;  /* 0x000000010400780c */ /* 0x000fc60003f04070 */
[----:B------:R-:W-:-:S04]  /*20e0*/  USEL UR6, UR9, 0x1, UP0 ;  /* 0x0000000109067887 */ /* 0x000fc80008000000 */
[----:B------:R-:W-:-:S04]  /*20f0*/  UIADD3 UR6, UR5, UR9, -UR6 ;  /* 0x0000000905067290 */ /* 0x000fc8000fffe806 */
[----:B------:R-:W-:-:S04]  /*2100*/  USHF.L.U32 UR6, UR6, 0x3, URZ ;  /* 0x0000000306067899 */ /* 0x000fc8000800063f */
[----:B------:R-:W-:-:S04]  /*2110*/  ULOP3.LUT UR6, UR6, 0x8, URZ, 0xc0, !UPT ;  /* 0x0000000806067892 */ /* 0x000fc8000f8ec03f */
[----:B------:R-:W-:-:S04]  /*2120*/  UIADD3 UR6, UR10, 0x10, UR6 ;  /* 0x000000100a067890 */ /* 0x000fc8000fffe006 */
[----:B------:R-:W-:-:S09]  /*2130*/  UPRMT UR6, URZ, 0x654, UR6 ;  /* 0x000006543f067896 */ /* 0x000fd20008000006 */
[----:B------:R-:W-:Y:S01]  /*2140*/  SYNCS.ARRIVE.TRANS64.RED.A1T0 RZ, [UR6], RZ ;  /* 0x000000ffffff79a7 */ /* 0x000fe20008100406 */
[----:B------:R-:W-:Y:S05]  /*2150*/  @P0 BRA `(.L_x_29) ;  /* 0x0000000000040947 */ /* 0x000fea0003800000 */
[----:B------:R-:W-:Y:S01]  /*2160*/  BPT.TRAP 0x1 ;  /* 0x000000040000795c */ /* 0x000fe20000300000 */
.L_x_29:
[----:B------:R-:W0:Y:S01]  /*2170*/  LDC R16, c[0x0][0x288] ;  /* 0x0000a200ff107b82 */ /* 0x000e220000000800 */
[--C-:B------:R-:W-:Y:S01]  /*2180*/  SHF.R.U32.HI R6, RZ, 0x2, R2.reuse ;  /* 0x00000002ff067819 */ /* 0x100fe20000011602 */
[----:B------:R-:W-:Y:S01]  /*2190*/  IMAD.SHL.U32 R13, R13, 0x40, RZ ;  /* 0x000000400d0d7824 */ /* 0x000fe200078e00ff */
[----:B------:R-:W-:Y:S01]  /*21a0*/  LOP3.LUT R8, R2, 0x60, RZ, 0xc0, !PT ;  /* 0x0000006002087812 */ /* 0x000fe200078ec0ff */
[----:B------:R-:W-:Y:S01]  /*21b0*/  ULDC UR6, c[0x0][0x284] ;  /* 0x0000a10000067ab9 */ /* 0x000fe20000000800 */
[----:B------:R-:W-:Y:S01]  /*21c0*/  SHF.R.U32.HI R9, RZ, 0x7, R2 ;  /* 0x00000007ff097819 */ /* 0x000fe20000011602 */
[----:B------:R-:W-:Y:S01]  /*21d0*/  IMAD.WIDE R28, R12, 0x80, RZ ;  /* 0x000000800c1c7825 */ /* 0x000fe200078e02ff */
[----:B------:R-:W-:Y:S02]  /*21e0*/  LOP3.LUT R7, R6, 0x7, RZ, 0xc0, !PT ;  /* 0x0000000706077812 */ /* 0x000fe400078ec0ff */
[----:B------:R-:W-:Y:S02]  /*21f0*/  SHF.R.U32.HI R8, RZ, 0x1, R8 ;  /* 0x00000001ff087819 */ /* 0x000fe40000011608 */
[----:B------:R-:W-:-:S02]  /*2200*/  LOP3.LUT R6, R9, 0x1, RZ, 0xc0, !PT ;  /* 0x0000000109067812 */ /* 0x000fc400078ec0ff */
[----:B------:R-:W-:Y:S02]  /*2210*/  IADD3 R17, RZ, -R8, -R7 ;  /* 0x80000008ff117210 */ /* 0x000fe40007ffe807 */
[----:B------:R-:W-:Y:S01]  /*2220*/  LOP3.LUT R9, R2, 0x3, RZ, 0xc0, !PT ;  /* 0x0000000302097812 */ /* 0x000fe200078ec0ff */
[C---:B------:R-:W-:Y:S02]  /*2230*/  IMAD.SHL.U32 R24, R6.reuse, 0x40, RZ ;  /* 0x0000004006187824 */ /* 0x040fe400078e00ff */
[----:B------:R-:W-:Y:S02]  /*2240*/  IMAD R17, R6, -0x40, R17 ;  /* 0xffffffc006117824 */ /* 0x000fe400078e0211 */
[----:B------:R-:W-:Y:S01]  /*2250*/  IMAD.SHL.U32 R6, R12, 0x80, RZ ;  /* 0x000000800c067824 */ /* 0x000fe200078e00ff */
[----:B------:R-:W-:Y:S01]  /*2260*/  LOP3.LUT R7, R24, 0x40, R7, 0xe2, !PT ;  /* 0x0000004018077812 */ /* 0x000fe200078ee207 */
[----:B------:R-:W-:Y:S01]  /*2270*/  IMAD.SHL.U32 R12, R2, 0x2, RZ ;  /* 0x00000002020c7824 */ /* 0x000fe200078e00ff */
[----:B0-----:R-:W-:Y:S01]  /*2280*/  ISETP.GE.AND P0, PT, R13, R16, PT ;  /* 0x000000100d00720c */ /* 0x001fe20003f06270 */
[----:B------:R-:W-:Y:S01]  /*2290*/  IMAD R26, R9, -0x2, R16 ;  /* 0xfffffffe091a7824 */ /* 0x000fe200078e0210 */
[C---:B------:R-:W-:Y:S01]  /*22a0*/  IADD3 R25, -R6.reuse, UR6, R17 ;  /* 0x0000000606197c10 */ /* 0x040fe2000fffe111 */
[----:B------:R-:W-:Y:S01]  /*22b0*/  IMAD.MOV.U32 R24, RZ, RZ, -0x1 ;  /* 0xffffffffff187424 */ /* 0x000fe200078e00ff */
[----:B------:R-:W-:Y:S01]  /*22c0*/  ISETP.GE.OR P0, PT, R6, UR6, P0 ;  /* 0x0000000606007c0c */ /* 0x000fe20008706670 */
[----:B------:R-:W-:Y:S01]  /*22d0*/  IMAD.IADD R26, R26, 0x1, -R13 ;  /* 0x000000011a1a7824 */ /* 0x000fe200078e0a0d */
[----:B------:R-:W-:-:S02]  /*22e0*/  LOP3.LUT R33, R28, R7, R8, 0xfe, !PT ;  /* 0x000000071c217212 */ /* 0x000fc400078efe08 */
[----:B------:R-:W-:-:S09]  /*22f0*/  LOP3.LUT R12, R13, 0x6, R12, 0xf8, !PT ;  /* 0x000000060d0c7812 */ /* 0x000fd200078ef80c */
[----:B------:R-:W-:Y:S05]  /*2300*/  @P0 BRA `(.L_x_31) ;  /* 0x0000002400b00947 */ /* 0x000fea0003800000 */
[----:B------:R-:W0:Y:S01]  /*2310*/  LDC.64 R30, c[0x0][0x5c8] ;  /* 0x00017200ff1e7b82 */ /* 0x000e220000000a00 */
[----:B------:R-:W-:Y:S01]  /*2320*/  SHF.R.S32.HI R16, RZ, 0x1f, R69 ;  /* 0x0000001fff107819 */ /* 0x000fe20000011445 */
[----:B------:R-:W-:Y:S01]  /*2330*/  ULDC.64 UR6, c[0x0][0x5d0] ;  /* 0x0001740000067ab9 */ /* 0x000fe20000000a00 */
[----:B------:R-:W-:Y:S01]  /*2340*/  SHF.R.S32.HI R13, RZ, 0x1f, R12 ;  /* 0x0000001fff0d7819 */ /* 0x000fe2000001140c */
[----:B------:R-:W-:Y:S02]  /*2350*/  BSSY B0, `(.L_x_31) ;  /* 0x0000267000007945 */ /* 0x000fe40003800000 */
[----:B------:R-:W-:-:S04]  /*2360*/  IMAD R6, R16, UR6, RZ ;  /* 0x0000000610067c24 */ /* 0x000fc8000f8e02ff */
[C---:B------:R-:W-:Y:S02]  /*2370*/  IMAD R9, R69.reuse, UR7, R6 ;  /* 0x0000000745097c24 */ /* 0x040fe4000f8e0206 */
[----:B------:R-:W-:Y:S01]  /*2380*/  IMAD.WIDE.U32 R6, R69, UR6, R12 ;  /* 0x0000000645067c25 */ /* 0x000fe2000f8e000c */
[----:B------:R-:W-:-:S03]  /*2390*/  ULDC.64 UR6, c[0x0][0x5c0] ;  /* 0x0001700000067ab9 */ /* 0x000fc60000000a00 */
[----:B------:R-:W-:Y:S02]  /*23a0*/  IMAD.IADD R7, R7, 0x1, R9 ;  /* 0x0000000107077824 */ /* 0x000fe400078e0209 */
[----:B0-----:R-:W-:-:S04]  /*23b0*/  IMAD R8, R29, R30, RZ ;  /* 0x0000001e1d087224 */ /* 0x001fc800078e02ff */
[C---:B------:R-:W-:Y:S02]  /*23c0*/  IMAD R17, R33.reuse, R31, R8 ;  /* 0x0000001f21117224 */ /* 0x040fe400078e0208 */
[----:B------:R-:W-:-:S04]  /*23d0*/  IMAD.WIDE.U32 R8, R33, R30, R6 ;  /* 0x0000001e21087225 */ /* 0x000fc800078e0006 */
[----:B------:R-:W-:Y:S01]  /*23e0*/  IMAD.IADD R9, R9, 0x1, R17 ;  /* 0x0000000109097824 */ /* 0x000fe200078e0211 */
[----:B------:R-:W-:Y:S02]  /*23f0*/  LEA R6, P0, R30, R8, 0x3 ;  /* 0x000000081e067211 */ /* 0x000fe400078018ff */
[----:B------:R-:W-:Y:S02]  /*2400*/  IADD3 R8, P1, R8, UR6, RZ ;  /* 0x0000000608087c10 */ /* 0x000fe4000ff3e0ff */
[----:B------:R-:W-:Y:S02]  /*2410*/  LEA.HI.X R7, R30, R9, R31, 0x3, P0 ;  /* 0x000000091e077211 */ /* 0x000fe400000f1c1f */
[----:B----45:R-:W-:Y:S02]  /*2420*/  FSETP.NEU.AND P0, PT, R10, RZ, PT ;  /* 0x000000ff0a00720b */ /* 0x030fe40003f0d000 */
[----:B------:R-:W-:Y:S02]  /*2430*/  IADD3 R6, P2, R6, UR6, RZ ;  /* 0x0000000606067c10 */ /* 0x000fe4000ff5e0ff */
[----:B------:R-:W-:-:S02]  /*2440*/  IADD3.X R9, R9, UR7, RZ, P1, !PT ;  /* 0x0000000709097c10 */ /* 0x000fc40008ffe4ff */
[----:B------:R-:W-:-:S07]  /*2450*/  IADD3.X R7, R7, UR7, RZ, P2, !PT ;  /* 0x0000000707077c10 */ /* 0x000fce00097fe4ff */
[----:B------:R-:W-:Y:S05]  /*2460*/  @!P0 BRA `(.L_x_32) ;  /* 0x0000001c00148947 */ /* 0x000fea0003800000 */
[----:B------:R-:W-:Y:S01]  /*2470*/  ULDC.64 UR6, c[0x0][0x5b8] ;  /* 0x00016e0000067ab9 */ /* 0x000fe20000000a00 */
[----:B------:R-:W-:Y:S01]  /*2480*/  ISETP.GE.AND P0, PT, R26, 0x1, PT ;  /* 0x000000011a00780c */ /* 0x000fe20003f06270 */
[----:B------:R-:W-:Y:S01]  /*2490*/  IMAD R30, R16, UR6, RZ ;  /* 0x00000006101e7c24 */ /* 0x000fe2000f8e02ff */
[----:B------:R-:W-:Y:S01]  /*24a0*/  ULDC.64 UR10, c[0x0][0x5a8] ;  /* 0x00016a00000a7ab9 */ /* 0x000fe20000000a00 */
[----:B------:R-:W-:Y:S01]  /*24b0*/  IMAD.WIDE.U32 R16, R69, UR6, R12 ;  /* 0x0000000645107c25 */ /* 0x000fe2000f8e000c */
[----:B------:R-:W-:Y:S01]  /*24c0*/  ISETP.LT.OR P3, PT, R25, 0x1, !P0 ;  /* 0x000000011900780c */ /* 0x000fe20004761670 */
[----:B------:R-:W-:Y:S02]  /*24d0*/  BSSY B1, `(.L_x_33) ;  /* 0x000000c000017945 */ /* 0x000fe40003800000 */
[----:B------:R-:W-:Y:S01]  /*24e0*/  IMAD R69, R69, UR7, R30 ;  /* 0x0000000745457c24 */ /* 0x000fe2000f8e021e */
[----:B------:R-:W-:Y:S02]  /*24f0*/  ULDC.64 UR6, c[0x0][0x5b0] ;  /* 0x00016c0000067ab9 */ /* 0x000fe40000000a00 */
[----:B------:R-:W-:-:S02]  /*2500*/  IMAD R27, R29, UR6, RZ ;  /* 0x000000061d1b7c24 */ /* 0x000fc4000f8e02ff */
[----:B------:R-:W-:Y:S02]  /*2510*/  IMAD.IADD R17, R17, 0x1, R69 ;  /* 0x0000000111117824 */ /* 0x000fe400078e0245 */
[C---:B------:R-:W-:Y:S02]  /*2520*/  IMAD R27, R33.reuse, UR7, R27 ;  /* 0x00000007211b7c24 */ /* 0x040fe4000f8e021b */
[----:B------:R-:W-:-:S03]  /*2530*/  IMAD.WIDE.U32 R12, R33, UR6, R16 ;  /* 0x00000006210c7c25 */ /* 0x000fc6000f8e0010 */
[----:B------:R-:W-:-:S04]  /*2540*/  IADD3 R12, P1, R12, UR10, RZ ;  /* 0x0000000a0c0c7c10 */ /* 0x000fc8000ff3e0ff */
[--C-:B------:R-:W-:Y:S02]  /*2550*/  IADD3.X R13, R13, UR11, R27.reuse, P1, !PT ;  /* 0x0000000b0d0d7c10 */ /* 0x100fe40008ffe41b */
[----:B------:R-:W-:Y:S01]  /*2560*/  PRMT R27, RZ, 0x7610, R27 ;  /* 0x00007610ff1b7816 */ /* 0x000fe2000000001b */
[----:B------:R-:W-:Y:S06]  /*2570*/  @P3 BRA `(.L_x_34) ;  /* 0x0000000000043947 */ /* 0x000fec0003800000 */
[----:B------:R0:W5:Y:S02]  /*2580*/  LDG.E.U8 R27, desc[UR18][R12.64] ;  /* 0x000000120c1b7981 */ /* 0x000164000c1e1100 */
.L_x_34:
[----:B------:R-:W-:Y:S05]  /*2590*/  BSYNC B1 ;  /* 0x0000000000017941 */ /* 0x000fea0003800000 */
.L_x_33:
[----:B-----5:R-:W-:Y:S01]  /*25a0*/  LOP3.LUT R27, R27, 0xff, RZ, 0xc0, !PT ;  /* 0x000000ff1b1b7812 */ /* 0x020fe200078ec0ff */
[----:B------:R-:W-:Y:S01]  /*25b0*/  BSSY B1, `(.L_x_35) ;  /* 0x000000c000017945 */ /* 0x000fe20003800000 */
[----:B------:R-:W-:Y:S02]  /*25c0*/  ISETP.GE.AND P1, PT, R26, 0x2, PT ;  /* 0x000000021a00780c */ /* 0x000fe40003f26270 */
[----:B------:R-:W-:Y:S02]  /*25d0*/  F2FP.F16.E5M2.UNPACK_B R27, R27 ;  /* 0x0000001bff1b723e */ /* 0x000fe400020004ff */
[----:B------:R-:W-:-:S03]  /*25e0*/  ISETP.LT.OR P2, PT, R25, 0x1, !P1 ;  /* 0x000000011900780c */ /* 0x000fc60004f41670 */
[----:B------:R-:W-:-:S05]  /*25f0*/  HADD2.F32 R27, -RZ, R27.H0_H0 ;  /* 0x2000001bff1b7230 */ /* 0x000fca0000004100 */
[----:B------:R-:W-:Y:S01]  /*2600*/  FMUL R30, R27, R10 ;  /* 0x0000000a1b1e7220 */ /* 0x000fe20000400000 */
[----:B------:R-:W-:-:S03]  /*2610*/  PRMT R27, RZ, 0x7610, R27 ;  /* 0x00007610ff1b7816 */ /* 0x000fc6000000001b */
[----:B--2---:R-:W-:-:S05]  /*2620*/  FFMA R30, R79, R3, R30 ;  /* 0x000000034f1e7223 */ /* 0x004fca000000001e */
[----:B------:R-:W-:-:S05]  /*2630*/  F2FP.SATFINITE.E5M2.F32.PACK_AB_MERGE_C R31, RZ, R30, RZ ;  /* 0x0000001eff1f723e */ /* 0x000fca00048060ff */
[----:B------:R1:W-:Y:S01]  /*2640*/  @!P3 STG.E.U8 desc[UR18][R8.64], R31 ;  /* 0x0000001f0800b986 */ /* 0x0003e2000c101112 */
[----:B------:R-:W-:Y:S05]  /*2650*/  @P2 BRA `(.L_x_36) ;  /* 0x0000000000042947 */ /* 0x000fea0003800000 */
[----:B------:R2:W5:Y:S02]  /*2660*/  LDG.E.U8 R27, desc[UR18][R12.64+0x1] ;  /* 0x000001120c1b7981 */ /* 0x000564000c1e1100 */
.L_x_36:
[----:B------:R-:W-:Y:S05]  /*2670*/  BSYNC B1 ;  /* 0x0000000000017941 */ /* 0x000fea0003800000 */
.L_x_35:
[----:B-----5:R-:W-:Y:S01]  /*2680*/  LOP3.LUT R27, R27, 0xff, RZ, 0xc0, !PT ;  /* 0x000000ff1b1b7812 */ /* 0x020fe200078ec0ff */
[----:B------:R-:W-:Y:S01]  /*2690*/  BSSY B1, `(.L_x_37) ;  /* 0x0000012000017945 */ /* 0x000fe20003800000 */
[----:B-1----:R-:W-:Y:S02]  /*26a0*/  IADD3 R31, P3, R33, 0x8, RZ ;  /* 0x00000008211f7810 */ /* 0x002fe40007f7e0ff */
[----:B------:R-:W-:Y:S02]  /*26b0*/  F2FP.F16.E5M2.UNPACK_B R27, R27 ;  /* 0x0000001bff1b723e */ /* 0x000fe400020004ff */
[----:B------:R-:W-:Y:S01]  /*26c0*/  ISETP.LT.OR P0, PT, R25, 0x9, !P0 ;  /* 0x000000091900780c */ /* 0x000fe20004701670 */
[----:B------:R-:W-:Y:S02]  /*26d0*/  IMAD.X R28, RZ, RZ, R29, P3 ;  /* 0x000000ffff1c7224 */ /* 0x000fe400018e061d */
[----:B------:R-:W-:Y:S02]  /*26e0*/  HADD2.F32 R27, -RZ, R27.H0_H0 ;  /* 0x2000001bff1b7230 */ /* 0x000fe40000004100 */
[----:B------:R-:W-:-:S02]  /*26f0*/  IMAD R28, R28, UR6, RZ ;  /* 0x000000061c1c7c24 */ /* 0x000fc4000f8e02ff */
[----:B------:R-:W-:-:S04]  /*2700*/  IMAD.WIDE.U32 R16, R31, UR6, R16 ;  /* 0x000000061f107c25 */ /* 0x000fc8000f8e0010 */
[----:B------:R-:W-:Y:S01]  /*2710*/  FMUL R27, R27, R10 ;  /* 0x0000000a1b1b7220 */ /* 0x000fe20000400000 */
[----:B------:R-:W-:-:S03]  /*2720*/  IMAD R31, R31, UR7, R28 ;  /* 0x000000071f1f7c24 */ /* 0x000fc6000f8e021c */
[----:B------:R-:W-:Y:S01]  /*2730*/  FFMA R27, R78, R3, R27 ;  /* 0x000000034e1b7223 */ /* 0x000fe2000000001b */
[----:B------:R-:W-:-:S04]  /*2740*/  IADD3 R16, P3, R16, UR10, RZ ;  /* 0x0000000a10107c10 */ /* 0x000fc8000ff7e0ff */
[----:B------:R-:W-:Y:S02]  /*2750*/  F2FP.SATFINITE.E5M2.F32.PACK_AB_MERGE_C R29, RZ, R27, RZ ;  /* 0x0000001bff1d723e */ /* 0x000fe400048060ff */
[----:B------:R-:W-:Y:S02]  /*2760*/  IADD3.X R17, R17, UR11, R31, P3, !PT ;  /* 0x0000000b11117c10 */ /* 0x000fe40009ffe41f */
[----:B------:R-:W-:Y:S01]  /*2770*/  PRMT R27, RZ, 0x7610, R27 ;  /* 0x00007610ff1b7816 */ /* 0x000fe2000000001b */
[----:B------:R1:W-:Y:S01]  /*2780*/  @!P2 STG.E.U8 desc[UR18][R8.64+0x1], R29 ;  /* 0x0000011d0800a986 */ /* 0x0003e2000c101112 */
[----:B------:R-:W-:Y:S05]  /*2790*/  @P0 BRA `(.L_x_38) ;  /* 0x0000000000040947 */ /* 0x000fea0003800000 */
[----:B------:R3:W5:Y:S02]  /*27a0*/  LDG.E.U8 R27, desc[UR18][R16.64] ;  /* 0x00000012101b7981 */ /* 0x000764000c1e1100 */
.L_x_38:
[----:B------:R-:W-:Y:S05]  /*27b0*/  BSYNC B1 ;  /* 0x0000000000017941 */ /* 0x000fea0003800000 */
.L_x_37:
[----:B-----5:R-:W-:Y:S01]  /*27c0*/  LOP3.LUT R27, R27, 0xff, RZ, 0xc0, !PT ;  /* 0x000000ff1b1b7812 */ /* 0x020fe200078ec0ff */
[----:B------:R-:W-:Y:S01]  /*27d0*/  BSSY B1, `(.L_x_39) ;  /* 0x000000b000017945 */ /* 0x000fe20003800000 */
[----:B------:R-:W-:Y:S02]  /*27e0*/  ISETP.LT.OR P1, PT, R25, 0x9, !P1 ;  /* 0x000000091900780c */ /* 0x000fe40004f21670 */
[----:B------:R-:W-:-:S05]  /*27f0*/  F2FP.F16.E5M2.UNPACK_B R27, R27 ;  /* 0x0000001bff1b723e */ /* 0x000fca00020004ff */
[----:B------:R-:W-:-:S05]  /*2800*/  HADD2.F32 R27, -RZ, R27.H0_H0 ;  /* 0x2000001bff1b7230 */ /* 0x000fca0000004100 */
[----:B------:R-:W-:Y:S01]  /*2810*/  FMUL R28, R27, R10 ;  /* 0x0000000a1b1c7220 */ /* 0x000fe20000400000 */
[----:B------:R-:W-:-:S03]  /*2820*/  PRMT R27, RZ, 0x7610, R27 ;  /* 0x00007610ff1b7816 */ /* 0x000fc6000000001b */
[----:B------:R-:W-:-:S05]  /*2830*/  FFMA R28, R77, R3, R28 ;  /* 0x000000034d1c7223 */ /* 0x000fca000000001c */
[----:B-1----:R-:W-:-:S05]  /*2840*/  F2FP.SATFINITE.E5M2.F32.PACK_AB_MERGE_C R29, RZ, R28, RZ ;  /* 0x0000001cff1d723e */ /* 0x002fca00048060ff */
[----:B------:R1:W-:Y:S01]  /*2850*/  @!P0 STG.E.U8 desc[UR18][R6.64], R29 ;  /* 0x0000001d06008986 */ /* 0x0003e2000c101112 */
[----:B------:R-:W-:Y:S05]  /*2860*/  @P1 BRA `(.L_x_40) ;  /* 0x0000000000041947 */ /* 0x000fea0003800000 */
[----:B------:R4:W5:Y:S02]  /*2870*/  LDG.E.U8 R27, desc[UR18][R16.64+0x1] ;  /* 0x00000112101b7981 */ /* 0x000964000c1e1100 */
.L_x_40:
[----:B------:R-:W-:Y:S05]  /*2880*/  BSYNC B1 ;  /* 0x0000000000017941 */ /* 0x000fea0003800000 */
.L_x_39:
[----:B-----5:R-:W-:Y:S01]  /*2890*/  LOP3.LUT R27, R27, 0xff, RZ, 0xc0, !PT ;  /* 0x000000ff1b1b7812 */ /* 0x020fe200078ec0ff */
[----:B------:R-:W-:Y:S01]  /*28a0*/  BSSY B1, `(.L_x_41) ;  /* 0x000000c000017945 */ /* 0x000fe20003800000 */
[----:B------:R-:W-:Y:S02]  /*28b0*/  ISETP.GE.AND P0, PT, R26, 0x9, PT ;  /* 0x000000091a00780c */ /* 0x000fe40003f06270 */
[----:B------:R-:W-:Y:S02]  /*28c0*/  F2FP.F16.E5M2.UNPACK_B R27, R27 ;  /* 0x0000001bff1b723e */ /* 0x000fe400020004ff */
[----:B------:R-:W-:-:S03]  /*28d0*/  ISETP.LT.OR P2, PT, R25, 0x1, !P0 ;  /* 0x000000011900780c */ /* 0x000fc60004741670 */
[----:B------:R-:W-:-:S05]  /*28e0*/  HADD2.F32 R27, -RZ, R27.H0_H0 ;  /* 0x2000001bff1b7230 */ /* 0x000fca0000004100 */
[----:B------:R-:W-:-:S04]  /*28f0*/  FMUL R27, R27, R10 ;  /* 0x0000000a1b1b7220 */ /* 0x000fc80000400000 */
[----:B------:R-:W-:-:S05]  /*2900*/  FFMA R27, R76, R3, R27 ;  /* 0x000000034c1b7223 */ /* 0x000fca000000001b */
[----:B-1----:R-:W-:Y:S02]  /*2910*/  F2FP.SATFINITE.E5M2.F32.PACK_AB_MERGE_C R29, RZ, R27, RZ ;  /* 0x0000001bff1d723e */ /* 0x002fe400048060ff */
[----:B------:R-:W-:-:S03]  /*2920*/  PRMT R27, RZ, 0x7610, R27 ;  /* 0x00007610ff1b7816 */ /* 0x000fc6000000001b */
[----:B------:R1:W-:Y:S01]  /*2930*/  @!P1 STG.E.U8 desc[UR18][R6.64+0x1], R29 ;  /* 0x0000011d06009986 */ /* 0x0003e2000c101112 */
[----:B------:R-:W-:Y:S05]  /*2940*/  @P2 BRA `(.L_x_42) ;  /* 0x0000000000042947 */ /* 0x000fea0003800000 */
[----:B------:R0:W5:Y:S02]  /*2950*/  LDG.E.U8 R27, desc[UR18][R12.64+0x8] ;  /* 0x000008120c1b7981 */ /* 0x000164000c1e1100 */
.L_x_42:
[----:B------:R-:W-:Y:S05]  /*2960*/  BSYNC B1 ;  /* 0x0000000000017941 */ /* 0x000fea0003800000 */
.L_x_41:
        /* <DEDUP_REMOVED lines=13> */
.L_x_44:
[----:B------:R-:W-:Y:S05]  /*2a40*/  BSYNC B1 ;  /* 0x0000000000017941 */ /* 0x000fea0003800000 */
.L_x_43:
[----:B-----5:R-:W-:Y:S01]  /*2a50*/  LOP3.LUT R27, R27, 0xff, RZ, 0xc0, !PT ;  /* 0x000000ff1b1b7812 */ /* 0x020fe200078ec0ff */
[----:B------:R-:W-:Y:S01]  /*2a60*/  BSSY B1, `(.L_x_45) ;  /* 0x000000b000017945 */ /* 0x000fe20003800000 */
[----:B------:R-:W-:Y:S02]  /*2a70*/  ISETP.LT.OR P0, PT, R25, 0x9, !P0 ;  /* 0x000000091900780c */ /* 0x000fe40004701670 */
[----:B------:R-:W-:-:S05]  /*2a80*/  F2FP.F16.E5M2.UNPACK_B R27, R27 ;  /* 0x0000001bff1b723e */ /* 0x000fca00020004ff */
        /* <DEDUP_REMOVED lines=8> */
.L_x_46:
[----:B------:R-:W-:Y:S05]  /*2b10*/  BSYNC B1 ;  /* 0x0000000000017941 */ /* 0x000fea0003800000 */
.L_x_45:
        /* <DEDUP_REMOVED lines=12> */
.L_x_48:
[----:B------:R-:W-:Y:S05]  /*2be0*/  BSYNC B1 ;  /* 0x0000000000017941 */ /* 0x000fea0003800000 */
.L_x_47:
        /* <DEDUP_REMOVED lines=13> */
.L_x_50:
[----:B------:R-:W-:Y:S05]  /*2cc0*/  BSYNC B1 ;  /* 0x0000000000017941 */ /* 0x000fea0003800000 */
.L_x_49:
        /* <DEDUP_REMOVED lines=13> */
.L_x_52:
[----:B------:R-:W-:Y:S05]  /*2da0*/  BSYNC B1 ;  /* 0x0000000000017941 */ /* 0x000fea0003800000 */
.L_x_51:
        /* <DEDUP_REMOVED lines=12> */
.L_x_54:
[----:B------:R-:W-:Y:S05]  /*2e70*/  BSYNC B1 ;  /* 0x0000000000017941 */ /* 0x000fea0003800000 */
.L_x_53:
        /* <DEDUP_REMOVED lines=12> */
.L_x_56:
[----:B------:R-:W-:Y:S05]  /*2f40*/  BSYNC B1 ;  /* 0x0000000000017941 */ /* 0x000fea0003800000 */
.L_x_55:
        /* <DEDUP_REMOVED lines=13> */
.L_x_58:
[----:B------:R-:W-:Y:S05]  /*3020*/  BSYNC B1 ;  /* 0x0000000000017941 */ /* 0x000fea0003800000 */
.L_x_57:
        /* <DEDUP_REMOVED lines=13> */
.L_x_60:
[----:B------:R-:W-:Y:S05]  /*3100*/  BSYNC B1 ;  /* 0x0000000000017941 */ /* 0x000fea0003800000 */
.L_x_59:
        /* <DEDUP_REMOVED lines=12> */
.L_x_62:
[----:B------:R-:W-:Y:S05]  /*31d0*/  BSYNC B1 ;  /* 0x0000000000017941 */ /* 0x000fea0003800000 */
.L_x_61:
        /* <DEDUP_REMOVED lines=12> */
.L_x_64:
[----:B------:R-:W-:Y:S05]  /*32a0*/  BSYNC B1 ;  /* 0x0000000000017941 */ /* 0x000fea0003800000 */
.L_x_63:
        /* <DEDUP_REMOVED lines=13> */
.L_x_66:
[----:B------:R-:W-:Y:S05]  /*3380*/  BSYNC B1 ;  /* 0x0000000000017941 */ /* 0x000fea0003800000 */
.L_x_65:
        /* <DEDUP_REMOVED lines=13> */
.L_x_68:
[----:B------:R-:W-:Y:S05]  /*3460*/  BSYNC B1 ;  /* 0x0000000000017941 */ /* 0x000fea0003800000 */
.L_x_67:
        /* <DEDUP_REMOVED lines=12> */
.L_x_70:
[----:B------:R-:W-:Y:S05]  /*3530*/  BSYNC B1 ;  /* 0x0000000000017941 */ /* 0x000fea0003800000 */
.L_x_69:
        /* <DEDUP_REMOVED lines=12> */
.L_x_72:
[----:B------:R-:W-:Y:S05]  /*3600*/  BSYNC B1 ;  /* 0x0000000000017941 */ /* 0x000fea0003800000 */
.L_x_71:
        /* <DEDUP_REMOVED lines=13> */
.L_x_74:
[----:B------:R-:W-:Y:S05]  /*36e0*/  BSYNC B1 ;  /* 0x0000000000017941 */ /* 0x000fea0003800000 */
.L_x_73:
        /* <DEDUP_REMOVED lines=13> */
.L_x_76:
[----:B------:R-:W-:Y:S05]  /*37c0*/  BSYNC B1 ;  /* 0x0000000000017941 */ /* 0x000fea0003800000 */
.L_x_75:
        /* <DEDUP_REMOVED lines=12> */
.L_x_78:
[----:B------:R-:W-:Y:S05]  /*3890*/  BSYNC B1 ;  /* 0x0000000000017941 */ /* 0x000fea0003800000 */
.L_x_77:
[----:B-----5:R-:W-:Y:S01]  /*38a0*/  LOP3.LUT R27, R27, 0xff, RZ, 0xc0, !PT ;  /* 0x000000ff1b1b7812 */ /* 0x020fe200078ec0ff */
[----:B------:R-:W-:Y:S01]  /*38b0*/  BSSY B1, `(.L_x_79) ;  /* 0x000000b000017945 */ /* 0x000fe20003800000 */
[----:B------:R-:W-:Y:S02]  /*38c0*/  ISETP.LT.OR P1, PT, R25, 0x9, !P1 ;  /* 0x000000091900780c */ /* 0x000fe40004f21670 */
[----:B------:R-:W-:-:S05]  /*38d0*/  F2FP.F16.E5M2.UNPACK_B R27, R27 ;  /* 0x0000001bff1b723e */ /* 0x000fca00020004ff */
[----:B------:R-:W-:-:S05]  /*38e0*/  HADD2.F32 R27, -RZ, R27.H0_H0 ;  /* 0x2000001bff1b7230 */ /* 0x000fca0000004100 */
[----:B------:R-:W-:-:S04]  /*38f0*/  FMUL R28, R27, R10 ;  /* 0x0000000a1b1c7220 */ /* 0x000fc80000400000 */
[----:B------:R-:W-:Y:S01]  /*3900*/  FFMA R28, R23, R3, R28 ;  /* 0x00000003171c7223 */ /* 0x000fe2000000001c */
[----:B------:R-:W-:-:S04]  /*3910*/  PRMT R23, RZ, 0x7610, R23 ;  /* 0x00007610ff177816 */ /* 0x000fc80000000017 */
[----:B------:R-:W-:-:S05]  /*3920*/  F2FP.SATFINITE.E5M2.F32.PACK_AB_MERGE_C R27, RZ, R28, RZ ;  /* 0x0000001cff1b723e */ /* 0x000fca00048060ff */
[----:B------:R0:W-:Y:S01]  /*3930*/  @!P0 STG.E.U8 desc[UR18][R6.64+0x28], R27 ;  /* 0x0000281b06008986 */ /* 0x0001e2000c101112 */
[----:B------:R-:W-:Y:S05]  /*3940*/  @P1 BRA `(.L_x_80) ;  /* 0x0000000000041947 */ /* 0x000fea0003800000 */
[----:B------:R0:W5:Y:S02]  /*3950*/  LDG.E.U8 R23, desc[UR18][R16.64+0x29] ;  /* 0x0000291210177981 */ /* 0x000164000c1e1100 */
.L_x_80:
[----:B------:R-:W-:Y:S05]  /*3960*/  BSYNC B1 ;  /* 0x0000000000017941 */ /* 0x000fea0003800000 */
.L_x_79:
        /* <DEDUP_REMOVED lines=8> */
[----:B0-----:R-:W-:Y:S02]  /*39f0*/  F2FP.SATFINITE.E5M2.F32.PACK_AB_MERGE_C R27, RZ, R23, RZ ;  /* 0x00000017ff1b723e */ /* 0x001fe400048060ff */
[----:B------:R-:W-:-:S03]  /*3a00*/  PRMT R23, RZ, 0x7610, R23 ;  /* 0x00007610ff177816 */ /* 0x000fc60000000017 */
[----:B------:R0:W-:Y:S01]  /*3a10*/  @!P1 STG.E.U8 desc[UR18][R6.64+0x29], R27 ;  /* 0x0000291b06009986 */ /* 0x0001e2000c101112 */
[----:B------:R-:W-:Y:S05]  /*3a20*/  @P2 BRA `(.L_x_82) ;  /* 0x0000000000042947 */ /* 0x000fea0003800000 */
[----:B------:R0:W5:Y:S02]  /*3a30*/  LDG.E.U8 R23, desc[UR18][R12.64+0x30] ;  /* 0x000030120c177981 */ /* 0x000164000c1e1100 */
.L_x_82:
[----:B------:R-:W-:Y:S05]  /*3a40*/  BSYNC B1 ;  /* 0x0000000000017941 */ /* 0x000fea0003800000 */
.L_x_81:
[----:B-----5:R-:W-:Y:S01]  /*3a50*/  LOP3.LUT R23, R23, 0xff, RZ, 0xc0, !PT ;  /* 0x000000ff17177812 */ /* 0x020fe200078ec0ff */
[----:B------:R-:W-:Y:S01]  /*3a60*/  BSSY B1, `(.L_x_83) ;  /* 0x000000c000017945 */ /* 0x000fe20003800000 */
[----:B------:R-:W-:Y:S02]  /*3a70*/  ISETP.GE.AND P1, PT, R26, 0x32, PT ;  /* 0x000000321a00780c */ /* 0x000fe40003f26270 */
[----:B------:R-:W-:Y:S02]  /*3a80*/  F2FP.F16.E5M2.UNPACK_B R23, R23 ;  /* 0x00000017ff17723e */ /* 0x000fe400020004ff */
[----:B------:R-:W-:-:S03]  /*3a90*/  ISETP.LT.OR P3, PT, R25, 0x1, !P1 ;  /* 0x000000011900780c */ /* 0x000fc60004f61670 */
        /* <DEDUP_REMOVED lines=8> */
.L_x_84:
[----:B------:R-:W-:Y:S05]  /*3b20*/  BSYNC B1 ;  /* 0x0000000000017941 */ /* 0x000fea0003800000 */
.L_x_83:
[----:B-----5:R-:W-:Y:S01]  /*3b30*/  LOP3.LUT R21, R21, 0xff, RZ, 0xc0, !PT ;  /* 0x000000ff15157812 */ /* 0x020fe200078ec0ff */
[----:B------:R-:W-:Y:S01]  /*3b40*/  BSSY B1, `(.L_x_85) ;  /* 0x000000b000017945 */ /* 0x000fe20003800000 */
[----:B------:R-:W-:Y:S02]  /*3b50*/  ISETP.LT.OR P0, PT, R25, 0x9, !P0 ;  /* 0x000000091900780c */ /* 0x000fe40004701670 */
[----:B------:R-:W-:-:S05]  /*3b60*/  F2FP.F16.E5M2.UNPACK_B R21, R21 ;  /* 0x00000015ff15723e */ /* 0x000fca00020004ff */
        /* <DEDUP_REMOVED lines=8> */
.L_x_86:
[----:B------:R-:W-:Y:S05]  /*3bf0*/  BSYNC B1 ;  /* 0x0000000000017941 */ /* 0x000fea0003800000 */
.L_x_85:
        /* <DEDUP_REMOVED lines=12> */
.L_x_88:
[----:B------:R-:W-:Y:S05]  /*3cc0*/  BSYNC B1 ;  /* 0x0000000000017941 */ /* 0x000fea0003800000 */
.L_x_87:
        /* <DEDUP_REMOVED lines=13> */
.L_x_90:
[----:B------:R-:W-:Y:S05]  /*3da0*/  BSYNC B1 ;  /* 0x0000000000017941 */ /* 0x000fea0003800000 */
.L_x_89:
        /* <DEDUP_REMOVED lines=13> */
.L_x_92:
[----:B------:R-:W-:Y:S05]  /*3e80*/  BSYNC B1 ;  /* 0x0000000000017941 */ /* 0x000fea0003800000 */
.L_x_91:
[----:B-----5:R-:W-:Y:S01]  /*3e90*/  LOP3.LUT R15, R15, 0xff, RZ, 0xc0, !PT ;  /* 0x000000ff0f0f7812 */ /* 0x020fe200078ec0ff */
[----:B------:R-:W-:Y:S01]  /*3ea0*/  BSSY B1, `(.L_x_93) ;  /* 0x000000b000017945 */ /* 0x000fe20003800000 */
[----:B------:R-:W-:Y:S02]  /*3eb0*/  ISETP.LT.OR P0, PT, R25, 0x9, !P0 ;  /* 0x000000091900780c */ /* 0x000fe40004701670 */
[----:B------:R-:W-:Y:S02]  /*3ec0*/  F2FP.F16.E5M2.UNPACK_B R15, R15 ;  /* 0x0000000fff0f723e */ /* 0x000fe400020004ff */
[----:B0-2---:R-:W-:-:S03]  /*3ed0*/  PRMT R12, RZ, 0x7610, R12 ;  /* 0x00007610ff0c7816 */ /* 0x005fc6000000000c */
[----:B------:R-:W-:-:S05]  /*3ee0*/  HADD2.F32 R15, -RZ, R15.H0_H0 ;  /* 0x2000000fff0f7230 */ /* 0x000fca0000004100 */
[----:B------:R-:W-:-:S04]  /*3ef0*/  FMUL R15, R15, R10 ;  /* 0x0000000a0f0f7220 */ /* 0x000fc80000400000 */
[----:B------:R-:W-:-:S05]  /*3f00*/  FFMA R15, R18, R3, R15 ;  /* 0x00000003120f7223 */ /* 0x000fca000000000f */
[----:B------:R-:W-:-:S05]  /*3f10*/  F2FP.SATFINITE.E5M2.F32.PACK_AB_MERGE_C R15, RZ, R15, RZ ;  /* 0x0000000fff0f723e */ /* 0x000fca00048060ff */
[----:B------:R0:W-:Y:S01]  /*3f20*/  @!P3 STG.E.U8 desc[UR18][R8.64+0x39], R15 ;  /* 0x0000390f0800b986 */ /* 0x0001e2000c101112 */
[----:B------:R-:W-:Y:S05]  /*3f30*/  @P0 BRA `(.L_x_94) ;  /* 0x0000000000040947 */ /* 0x000fea0003800000 */
[----:B------:R2:W5:Y:S02]  /*3f40*/  LDG.E.U8 R12, desc[UR18][R16.64+0x38] ;  /* 0x00003812100c7981 */ /* 0x000564000c1e1100 */
.L_x_94:
[----:B------:R-:W-:Y:S05]  /*3f50*/  BSYNC B1 ;  /* 0x0000000000017941 */ /* 0x000fea0003800000 */
.L_x_93:
[----:B-----5:R-:W-:Y:S01]  /*3f60*/  LOP3.LUT R12, R12, 0xff, RZ, 0xc0, !PT ;  /* 0x000000ff0c0c7812 */ /* 0x020fe200078ec0ff */
[----:B------:R-:W-:Y:S01]  /*3f70*/  BSSY B1, `(.L_x_95) ;  /* 0x000000b000017945 */ /* 0x000fe20003800000 */
[----:B------:R-:W-:Y:S02]  /*3f80*/  ISETP.LT.OR P1, PT, R25, 0x9, !P1 ;  /* 0x000000091900780c */ /* 0x000fe40004f21670 */
[----:B------:R-:W-:-:S05]  /*3f90*/  F2FP.F16.E5M2.UNPACK_B R12, R12 ;  /* 0x0000000cff0c723e */ /* 0x000fca00020004ff */
[----:B01----:R-:W-:-:S05]  /*3fa0*/  HADD2.F32 R9, -RZ, R12.H0_H0 ;  /* 0x2000000cff097230 */ /* 0x003fca0000004100 */
[----:B------:R-:W-:-:S04]  /*3fb0*/  FMUL R8, R9, R10 ;  /* 0x0000000a09087220 */ /* 0x000fc80000400000 */
[----:B------:R-:W-:-:S05]  /*3fc0*/  FFMA R8, R11, R3, R8 ;  /* 0x000000030b087223 */ /* 0x000fca0000000008 */
[----:B------:R-:W-:Y:S02]  /*3fd0*/  F2FP.SATFINITE.E5M2.F32.PACK_AB_MERGE_C R9, RZ, R8, RZ ;  /* 0x00000008ff09723e */ /* 0x000fe400048060ff */
[----:B------:R-:W-:-:S03]  /*3fe0*/  PRMT R8, RZ, 0x7610, R8 ;  /* 0x00007610ff087816 */ /* 0x000fc60000000008 */
[----:B------:R0:W-:Y:S01]  /*3ff0*/  @!P0 STG.E.U8 desc[UR18][R6.64+0x38], R9 ;  /* 0x0000380906008986 */ /* 0x0001e2000c101112 */
[----:B------:R-:W-:Y:S05]  /*4000*/  @P1 BRA `(.L_x_96) ;  /* 0x0000000000041947 */ /* 0x000fea0003800000 */
[----:B------:R1:W5:Y:S02]  /*4010*/  LDG.E.U8 R8, desc[UR18][R16.64+0x39] ;  /* 0x0000391210087981 */ /* 0x000364000c1e1100 */
.L_x_96:
[----:B------:R-:W-:Y:S05]  /*4020*/  BSYNC B1 ;  /* 0x0000000000017941 */ /* 0x000fea0003800000 */
.L_x_95:
[----:B------:R-:W-:Y:S05]  /*4030*/  @P1 BRA `(.L_x_97) ;  /* 0x0000000800601947 */ /* 0x000fea0003800000 */
[----:B-----5:R-:W-:-:S04]  /*4040*/  LOP3.LUT R8, R8, 0xff, RZ, 0xc0, !PT ;  /* 0x000000ff08087812 */ /* 0x020fc800078ec0ff */
[----:B------:R-:W-:-:S05]  /*4050*/  F2FP.F16.E5M2.UNPACK_B R8, R8 ;  /* 0x00000008ff08723e */ /* 0x000fca00020004ff */
[----:B0-----:R-:W-:-:S05]  /*4060*/  HADD2.F32 R9, -RZ, R8.H0_H0 ;  /* 0x20000008ff097230 */ /* 0x001fca0000004100 */
[----:B------:R-:W-:-:S04]  /*4070*/  FMUL R9, R9, R10 ;  /* 0x0000000a09097220 */ /* 0x000fc80000400000 */
[----:B------:R-:W-:-:S05]  /*4080*/  FFMA R9, R14, R3, R9 ;  /* 0x000000030e097223 */ /* 0x000fca0000000009 */
[----:B------:R-:W-:-:S05]  /*4090*/  F2FP.SATFINITE.E5M2.F32.PACK_AB_MERGE_C R9, RZ, R9, RZ ;  /* 0x00000009ff09723e */ /* 0x000fca00048060ff */
[----:B------:R0:W-:Y:S01]  /*40a0*/  STG.E.U8 desc[UR18][R6.64+0x39], R9 ;  /* 0x0000390906007986 */ /* 0x0001e2000c101112 */
[----:B------:R-:W-:Y:S05]  /*40b0*/  BRA `(.L_x_97) ;  /* 0x0000000800407947 */ /* 0x000fea0003800000 */
.L_x_32:
[C---:B------:R-:W-:Y:S01]  /*40c0*/  ISETP.GE.AND P3, PT, R26.reuse, 0x1, PT ;  /* 0x000000011a00780c */ /* 0x040fe20003f66270 */
[-C--:B--2---:R-:W-:Y:S01]  /*40d0*/  FMUL R79, R79, R3.reuse ;  /* 0x000000034f4f7220 */ /* 0x084fe20000400000 */
[----:B------:R-:W-:Y:S01]  /*40e0*/  ISETP.GE.AND P0, PT, R26, 0x2, PT ;  /* 0x000000021a00780c */ /* 0x000fe20003f06270 */
[-C--:B------:R-:W-:Y:S01]  /*40f0*/  FMUL R78, R78, R3.reuse ;  /* 0x000000034e4e7220 */ /* 0x080fe20000400000 */
[----:B------:R-:W-:Y:S01]  /*4100*/  ISETP.LT.OR P1, PT, R25, 0x1, !P3 ;  /* 0x000000011900780c */ /* 0x000fe20005f21670 */
[-C--:B------:R-:W-:Y:S01]  /*4110*/  FMUL R77, R77, R3.reuse ;  /* 0x000000034d4d7220 */ /* 0x080fe20000400000 */
[C---:B------:R-:W-:Y:S01]  /*4120*/  ISETP.LT.OR P2, PT, R25.reuse, 0x1, !P0 ;  /* 0x000000011900780c */ /* 0x040fe20004741670 */
[-C--:B------:R-:W-:Y:S01]  /*4130*/  FMUL R76, R76, R3.reuse ;  /* 0x000000034c4c7220 */ /* 0x080fe20000400000 */
[----:B------:R-:W-:Y:S01]  /*4140*/  ISETP.LT.OR P3, PT, R25, 0x9, !P3 ;  /* 0x000000091900780c */ /* 0x000fe20005f61670 */
[----:B------:R-:W-:Y:S01]  /*4150*/  FMUL R75, R75, R3 ;  /* 0x000000034b4b7220 */ /* 0x000fe20000400000 */
[----:B------:R-:W-:Y:S01]  /*4160*/  F2FP.SATFINITE.E5M2.F32.PACK_AB_MERGE_C R79, RZ, R79, RZ ;  /* 0x0000004fff4f723e */ /* 0x000fe200048060ff */
[-C--:B------:R-:W-:Y:S01]  /*4170*/  FMUL R74, R74, R3.reuse ;  /* 0x000000034a4a7220 */ /* 0x080fe20000400000 */
[----:B------:R-:W-:Y:S01]  /*4180*/  F2FP.SATFINITE.E5M2.F32.PACK_AB_MERGE_C R13, RZ, R78, RZ ;  /* 0x0000004eff0d723e */ /* 0x000fe200048060ff */
[----:B------:R-:W-:Y:S01]  /*4190*/  FMUL R73, R73, R3 ;  /* 0x0000000349497220 */ /* 0x000fe20000400000 */
[----:B------:R-:W-:Y:S01]  /*41a0*/  F2FP.SATFINITE.E5M2.F32.PACK_AB_MERGE_C R77, RZ, R77, RZ ;  /* 0x0000004dff4d723e */ /* 0x000fe200048060ff */
[-C--:B------:R-:W-:Y:S01]  /*41b0*/  FMUL R72, R72, R3.reuse ;  /* 0x0000000348487220 */ /* 0x080fe20000400000 */
[----:B------:R-:W-:Y:S01]  /*41c0*/  ISETP.LT.OR P0, PT, R25, 0x9, !P0 ;  /* 0x000000091900780c */ /* 0x000fe20004701670 */
[----:B------:R-:W-:Y:S01]  /*41d0*/  @!P1 STG.E.U8 desc[UR18][R8.64], R79 ;  /* 0x0000004f08009986 */ /* 0x000fe2000c101112 */
[C---:B------:R-:W-:Y:S01]  /*41e0*/  ISETP.GE.AND P1, PT, R26.reuse, 0x9, PT ;  /* 0x000000091a00780c */ /* 0x040fe20003f26270 */
[----:B------:R-:W-:Y:S01]  /*41f0*/  FMUL R71, R71, R3 ;  /* 0x0000000347477220 */ /* 0x000fe20000400000 */
[----:B------:R-:W-:Y:S01]  /*4200*/  F2FP.SATFINITE.E5M2.F32.PACK_AB_MERGE_C R75, RZ, R75, RZ ;  /* 0x0000004bff4b723e */ /* 0x000fe200048060ff */
[----:B------:R0:W-:Y:S01]  /*4210*/  @!P2 STG.E.U8 desc[UR18][R8.64+0x1], R13 ;  /* 0x0000010d0800a986 */ /* 0x0001e2000c101112 */
[----:B------:R-:W-:Y:S01]  /*4220*/  ISETP.GE.AND P2, PT, R26, 0xa, PT ;  /* 0x0000000a1a00780c */ /* 0x000fe20003f46270 */
[-C--:B------:R-:W-:Y:S01]  /*4230*/  FMUL R70, R70, R3.reuse ;  /* 0x0000000346467220 */ /* 0x080fe20000400000 */
[----:B------:R-:W-:Y:S01]  /*4240*/  F2FP.SATFINITE.E5M2.F32.PACK_AB_MERGE_C R17, RZ, R74, RZ ;  /* 0x0000004aff11723e */ /* 0x000fe200048060ff */
[----:B------:R-:W-:Y:S01]  /*4250*/  @!P3 STG.E.U8 desc[UR18][R6.64], R77 ;  /* 0x0000004d0600b986 */ /* 0x000fe2000c101112 */
[C---:B------:R-:W-:Y:S01]  /*4260*/  ISETP.LT.OR P3, PT, R25.reuse, 0x1, !P1 ;  /* 0x000000011900780c */ /* 0x040fe20004f61670 */
[-C--:B------:R-:W-:Y:S01]  /*4270*/  FMUL R68, R68, R3.reuse ;  /* 0x0000000344447220 */ /* 0x080fe20000400000 */
[----:B------:R-:W-:Y:S01]  /*4280*/  ISETP.LT.OR P5, PT, R25, 0x1, !P2 ;  /* 0x000000011900780c */ /* 0x000fe200057a1670 */
[-C--:B------:R-:W-:Y:S01]  /*4290*/  FMUL R67, R67, R3.reuse ;  /* 0x0000000343437220 */ /* 0x080fe20000400000 */
[----:B------:R-:W-:Y:S01]  /*42a0*/  ISETP.LT.OR P1, PT, R25, 0x9, !P1 ;  /* 0x000000091900780c */ /* 0x000fe20004f21670 */
[----:B------:R-:W-:Y:S01]  /*42b0*/  FMUL R65, R65, R3 ;  /* 0x0000000341417220 */ /* 0x000fe20000400000 */
[----:B------:R-:W-:Y:S01]  /*42c0*/  F2FP.SATFINITE.E5M2.F32.PACK_AB_MERGE_C R73, RZ, R73, RZ ;  /* 0x00000049ff49723e */ /* 0x000fe200048060ff */
[-C--:B------:R-:W-:Y:S01]  /*42d0*/  FMUL R66, R66, R3.reuse ;  /* 0x0000000342427220 */ /* 0x080fe20000400000 */
[----:B0-----:R-:W-:Y:S01]  /*42e0*/  F2FP.SATFINITE.E5M2.F32.PACK_AB_MERGE_C R13, RZ, R76, RZ ;  /* 0x0000004cff0d723e */ /* 0x001fe200048060ff */
[-C--:B------:R-:W-:Y:S01]  /*42f0*/  FMUL R64, R64, R3.reuse ;  /* 0x0000000340407220 */ /* 0x080fe20000400000 */
[----:B------:R-:W-:Y:S01]  /*4300*/  ISETP.LT.OR P2, PT, R25, 0x9, !P2 ;  /* 0x000000091900780c */ /* 0x000fe20005741670 */
[-C--:B------:R-:W-:Y:S01]  /*4310*/  FMUL R63, R63, R3.reuse ;  /* 0x000000033f3f7220 */ /* 0x080fe20000400000 */
[----:B------:R-:W-:Y:S01]  /*4320*/  F2FP.SATFINITE.E5M2.F32.PACK_AB_MERGE_C R27, RZ, R72, RZ ;  /* 0x00000048ff1b723e */ /* 0x000fe200048060ff */
[----:B------:R0:W-:Y:S01]  /*4330*/  @!P0 STG.E.U8 desc[UR18][R6.64+0x1], R13 ;  /* 0x0000010d06008986 */ /* 0x0001e2000c101112 */
[C---:B------:R-:W-:Y:S01]  /*4340*/  ISETP.GE.AND P0, PT, R26.reuse, 0x11, PT ;  /* 0x000000111a00780c */ /* 0x040fe20003f06270 */
[----:B------:R-:W-:Y:S01]  /*4350*/  FMUL R61, R61, R3 ;  /* 0x000000033d3d7220 */ /* 0x000fe20000400000 */
[----:B------:R-:W-:Y:S01]  /*4360*/  F2FP.SATFINITE.E5M2.F32.PACK_AB_MERGE_C R71, RZ, R71, RZ ;  /* 0x00000047ff47723e */ /* 0x000fe200048060ff */
[----:B------:R-:W-:Y:S01]  /*4370*/  @!P3 STG.E.U8 desc[UR18][R8.64+0x8], R75 ;  /* 0x0000084b0800b986 */ /* 0x000fe2000c101112 */
[----:B------:R-:W-:Y:S01]  /*4380*/  ISETP.GE.AND P3, PT, R26, 0x12, PT ;  /* 0x000000121a00780c */ /* 0x000fe20003f66270 */
[----:B------:R-:W-:Y:S01]  /*4390*/  FMUL R62, R62, R3 ;  /* 0x000000033e3e7220 */ /* 0x000fe20000400000 */
[----:B------:R-:W-:Y:S01]  /*43a0*/  F2FP.SATFINITE.E5M2.F32.PACK_AB_MERGE_C R67, RZ, R67, RZ ;  /* 0x00000043ff43723e */ /* 0x000fe200048060ff */
[----:B------:R1:W-:Y:S01]  /*43b0*/  @!P5 STG.E.U8 desc[UR18][R8.64+0x9], R17 ;  /* 0x000009110800d986 */ /* 0x0003e2000c101112 */
[----:B------:R-:W-:Y:S01]  /*43c0*/  ISETP.LT.OR P5, PT, R25, 0x1, !P3 ;  /* 0x000000011900780c */ /* 0x000fe20005fa1670 */
[-C--:B------:R-:W-:Y:S01]  /*43d0*/  FMUL R59, R59, R3.reuse ;  /* 0x000000033b3b7220 */ /* 0x080fe20000400000 */
[C---:B------:R-:W-:Y:S01]  /*43e0*/  ISETP.LT.OR P3, PT, R25.reuse, 0x9, !P3 ;  /* 0x000000091900780c */ /* 0x040fe20005f61670 */
[----:B------:R-:W-:Y:S01]  /*43f0*/  @!P1 STG.E.U8 desc[UR18][R6.64+0x8], R73 ;  /* 0x0000084906009986 */ /* 0x000fe2000c101112 */
[----:B------:R-:W-:Y:S01]  /*4400*/  ISETP.LT.OR P1, PT, R25, 0x1, !P0 ;  /* 0x000000011900780c */ /* 0x000fe20004721670 */
[-C--:B------:R-:W-:Y:S01]  /*4410*/  FMUL R60, R60, R3.reuse ;  /* 0x000000033c3c7220 */ /* 0x080fe20000400000 */
[----:B0-----:R-:W-:Y:S01]  /*4420*/  F2FP.SATFINITE.E5M2.F32.PACK_AB_MERGE_C R13, RZ, R70, RZ ;  /* 0x00000046ff0d723e */ /* 0x001fe200048060ff */
[----:B------:R-:W-:Y:S01]  /*4430*/  @!P2 STG.E.U8 desc[UR18][R6.64+0x9], R27 ;  /* 0x0000091b0600a986 */ /* 0x000fe2000c101112 */
[----:B------:R-:W-:Y:S01]  /*4440*/  ISETP.GE.AND P2, PT, R26, 0x19, PT ;  /* 0x000000191a00780c */ /* 0x000fe20003f46270 */
[-C--:B------:R-:W-:Y:S01]  /*4450*/  FMUL R57, R57, R3.reuse ;  /* 0x0000000339397220 */ /* 0x080fe20000400000 */
[C---:B------:R-:W-:Y:S01]  /*4460*/  ISETP.LT.OR P0, PT, R25.reuse, 0x9, !P0 ;  /* 0x000000091900780c */ /* 0x040fe20004701670 */
[-C--:B------:R-:W-:Y:S01]  /*4470*/  FMUL R58, R58, R3.reuse ;  /* 0x000000033a3a7220 */ /* 0x080fe20000400000 */
[----:B------:R-:W-:Y:S01]  /*4480*/  ISETP.LT.OR P6, PT, R25, 0x1, !P2 ;  /* 0x000000011900780c */ /* 0x000fe200057c1670 */
[----:B------:R0:W-:Y:S01]  /*4490*/  @!P5 STG.E.U8 desc[UR18][R8.64+0x11], R13 ;  /* 0x0000110d0800d986 */ /* 0x0001e2000c101112 */
[----:B-1----:R-:W-:Y:S01]  /*44a0*/  F2FP.SATFINITE.E5M2.F32.PACK_AB_MERGE_C R17, RZ, R68, RZ ;  /* 0x00000044ff11723e */ /* 0x002fe200048060ff */
[----:B------:R-:W-:Y:S01]  /*44b0*/  FMUL R56, R56, R3 ;  /* 0x0000000338387220 */ /* 0x000fe20000400000 */
[----:B------:R-:W-:Y:S01]  /*44c0*/  F2FP.SATFINITE.E5M2.F32.PACK_AB_MERGE_C R65, RZ, R65, RZ ;  /* 0x00000041ff41723e */ /* 0x000fe200048060ff */
[----:B------:R-:W-:Y:S01]  /*44d0*/  @!P1 STG.E.U8 desc[UR18][R8.64+0x10], R71 ;  /* 0x0000104708009986 */ /* 0x000fe2000c101112 */
[----:B------:R-:W-:Y:S01]  /*44e0*/  ISETP.GE.AND P1, PT, R26, 0x1a, PT ;  /* 0x0000001a1a00780c */ /* 0x000fe20003f26270 */
[-C--:B------:R-:W-:Y:S01]  /*44f0*/  FMUL R23, R23, R3.reuse ;  /* 0x0000000317177220 */ /* 0x080fe20000400000 */
[C---:B------:R-:W-:Y:S01]  /*4500*/  ISETP.LT.OR P2, PT, R25.reuse, 0x9, !P2 ;  /* 0x000000091900780c */ /* 0x040fe20005741670 */
[----:B------:R1:W-:Y:S01]  /*4510*/  @!P3 STG.E.U8 desc[UR18][R6.64+0x11], R17 ;  /* 0x000011110600b986 */ /* 0x0003e2000c101112 */
[----:B------:R-:W-:Y:S01]  /*4520*/  ISETP.LT.OR P5, PT, R25, 0x1, !P1 ;  /* 0x000000011900780c */ /* 0x000fe20004fa1670 */
[-C--:B------:R-:W-:Y:S01]  /*4530*/  FMUL R21, R21, R3.reuse ;  /* 0x0000000315157220 */ /* 0x080fe20000400000 */
[----:B------:R-:W-:Y:S01]  /*4540*/  ISETP.LT.OR P3, PT, R25, 0x9, !P1 ;  /* 0x000000091900780c */ /* 0x000fe20004f61670 */
[----:B------:R-:W-:Y:S01]  /*4550*/  @!P0 STG.E.U8 desc[UR18][R6.64+0x10], R67 ;  /* 0x0000104306008986 */ /* 0x000fe2000c101112 */
[----:B0-----:R-:W-:Y:S01]  /*4560*/  F2FP.SATFINITE.E5M2.F32.PACK_AB_MERGE_C R13, RZ, R66, RZ ;  /* 0x00000042ff0d723e */ /* 0x001fe200048060ff */
[-C--:B------:R-:W-:Y:S01]  /*4570*/  FMUL R22, R22, R3.reuse ;  /* 0x0000000316167220 */ /* 0x080fe20000400000 */
[C---:B------:R-:W-:Y:S01]  /*4580*/  ISETP.GE.AND P0, PT, R26.reuse, 0x21, PT ;  /* 0x000000211a00780c */ /* 0x040fe20003f06270 */
[----:B------:R-:W-:Y:S01]  /*4590*/  @!P6 STG.E.U8 desc[UR18][R8.64+0x18], R65 ;  /* 0x000018410800e986 */ /* 0x000fe2000c101112 */
[----:B------:R-:W-:Y:S01]  /*45a0*/  ISETP.GE.AND P1, PT, R26, 0x22, PT ;  /* 0x000000221a00780c */ /* 0x000fe20003f26270 */
[-C--:B------:R-:W-:Y:S01]  /*45b0*/  FMUL R19, R19, R3.reuse ;  /* 0x0000000313137220 */ /* 0x080fe20000400000 */
[C---:B------:R-:W-:Y:S01]  /*45c0*/  ISETP.LT.OR P6, PT, R25.reuse, 0x1, !P0 ;  /* 0x000000011900780c */ /* 0x040fe200047c1670 */
[-C--:B------:R-:W-:Y:S01]  /*45d0*/  FMUL R20, R20, R3.reuse ;  /* 0x0000000314147220 */ /* 0x080fe20000400000 */
[----:B-1----:R-:W-:Y:S01]  /*45e0*/  F2FP.SATFINITE.E5M2.F32.PACK_AB_MERGE_C R17, RZ, R64, RZ ;  /* 0x00000040ff11723e */ /* 0x002fe200048060ff */
[----:B------:R0:W-:Y:S01]  /*45f0*/  @!P5 STG.E.U8 desc[UR18][R8.64+0x19], R13 ;  /* 0x0000190d0800d986 */ /* 0x0001e2000c101112 */
[----:B------:R-:W-:Y:S01]  /*4600*/  ISETP.LT.OR P5, PT, R25, 0x1, !P1 ;  /* 0x000000011900780c */ /* 0x000fe20004fa1670 */
[----:B------:R-:W-:Y:S01]  /*4610*/  FMUL R15, R15, R3 ;  /* 0x000000030f0f7220 */ /* 0x000fe20000400000 */
[----:B------:R-:W-:Y:S01]  /*4620*/  F2FP.SATFINITE.E5M2.F32.PACK_AB_MERGE_C R63, RZ, R63, RZ ;  /* 0x0000003fff3f723e */ /* 0x000fe200048060ff */
[----:B------:R1:W-:Y:S01]  /*4630*/  @!P3 STG.E.U8 desc[UR18][R6.64+0x19], R17 ;  /* 0x000019110600b986 */ /* 0x0003e2000c101112 */
[----:B------:R-:W-:Y:S01]  /*4640*/  F2FP.SATFINITE.E5M2.F32.PACK_AB_MERGE_C R61, RZ, R61, RZ ;  /* 0x0000003dff3d723e */ /* 0x000fe200048060ff */
[-C--:B------:R-:W-:Y:S01]  /*4650*/  FMUL R18, R18, R3.reuse ;  /* 0x0000000312127220 */ /* 0x080fe20000400000 */
[----:B------:R-:W-:Y:S01]  /*4660*/  F2FP.SATFINITE.E5M2.F32.PACK_AB_MERGE_C R27, RZ, R62, RZ ;  /* 0x0000003eff1b723e */ /* 0x000fe200048060ff */
[----:B------:R-:W-:Y:S01]  /*4670*/  @!P2 STG.E.U8 desc[UR18][R6.64+0x18], R63 ;  /* 0x0000183f0600a986 */ /* 0x000fe2000c101112 */
[----:B------:R-:W-:Y:S01]  /*4680*/  ISETP.LT.OR P3, PT, R25, 0x9, !P1 ;  /* 0x000000091900780c */ /* 0x000fe20004f61670 */
[-C--:B------:R-:W-:Y:S01]  /*4690*/  FMUL R11, R11, R3.reuse ;  /* 0x000000030b0b7220 */ /* 0x080fe20000400000 */
[----:B------:R-:W-:Y:S01]  /*46a0*/  ISETP.GE.AND P2, PT, R26, 0x29, PT ;  /* 0x000000291a00780c */ /* 0x000fe20003f46270 */
[----:B------:R-:W-:Y:S01]  /*46b0*/  @!P6 STG.E.U8 desc[UR18][R8.64+0x20], R61 ;  /* 0x0000203d0800e986 */ /* 0x000fe2000c101112 */
[C---:B------:R-:W-:Y:S01]  /*46c0*/  ISETP.LT.OR P0, PT, R25.reuse, 0x9, !P0 ;  /* 0x000000091900780c */ /* 0x040fe20004701670 */
[----:B------:R-:W-:Y:S01]  /*46d0*/  FMUL R14, R14, R3 ;  /* 0x000000030e0e7220 */ /* 0x000fe20000400000 */
[----:B------:R-:W-:Y:S01]  /*46e0*/  ISETP.GE.AND P1, PT, R26, 0x2a, PT ;  /* 0x0000002a1a00780c */ /* 0x000fe20003f26270 */
[----:B------:R-:W-:Y:S01]  /*46f0*/  @!P5 STG.E.U8 desc[UR18][R8.64+0x21], R27 ;  /* 0x0000211b0800d986 */ /* 0x000fe2000c101112 */
[----:B------:R-:W-:-:S02]  /*4700*/  ISETP.LT.OR P6, PT, R25, 0x1, !P2 ;  /* 0x000000011900780c */ /* 0x000fc400057c1670 */
[C---:B------:R-:W-:Y:S02]  /*4710*/  ISETP.LT.OR P5, PT, R25.reuse, 0x1, !P1 ;  /* 0x000000011900780c */ /* 0x040fe40004fa1670 */
[----:B------:R-:W-:Y:S02]  /*4720*/  F2FP.SATFINITE.E5M2.F32.PACK_AB_MERGE_C R59, RZ, R59, RZ ;  /* 0x0000003bff3b723e */ /* 0x000fe400048060ff */
[----:B0-----:R-:W-:Y:S02]  /*4730*/  F2FP.SATFINITE.E5M2.F32.PACK_AB_MERGE_C R13, RZ, R60, RZ ;  /* 0x0000003cff0d723e */ /* 0x001fe400048060ff */
[----:B------:R-:W-:Y:S01]  /*4740*/  F2FP.SATFINITE.E5M2.F32.PACK_AB_MERGE_C R57, RZ, R57, RZ ;  /* 0x00000039ff39723e */ /* 0x000fe200048060ff */
[----:B------:R-:W-:Y:S01]  /*4750*/  @!P0 STG.E.U8 desc[UR18][R6.64+0x20], R59 ;  /* 0x0000203b06008986 */ /* 0x000fe2000c101112 */
[----:B-1----:R-:W-:Y:S02]  /*4760*/  F2FP.SATFINITE.E5M2.F32.PACK_AB_MERGE_C R17, RZ, R58, RZ ;  /* 0x0000003aff11723e */ /* 0x002fe400048060ff */
[C---:B------:R-:W-:Y:S01]  /*4770*/  ISETP.LT.OR P1, PT, R25.reuse, 0x9, !P1 ;  /* 0x000000091900780c */ /* 0x040fe20004f21670 */
[----:B------:R0:W-:Y:S01]  /*4780*/  @!P3 STG.E.U8 desc[UR18][R6.64+0x21], R13 ;  /* 0x0000210d0600b986 */ /* 0x0001e2000c101112 */
[----:B------:R-:W-:-:S02]  /*4790*/  ISETP.LT.OR P2, PT, R25, 0x9, !P2 ;  /* 0x000000091900780c */ /* 0x000fc40005741670 */
[C---:B------:R-:W-:Y:S01]  /*47a0*/  ISETP.GE.AND P3, PT, R26.reuse, 0x31, PT ;  /* 0x000000311a00780c */ /* 0x040fe20003f66270 */
[----:B------:R-:W-:Y:S01]  /*47b0*/  @!P6 STG.E.U8 desc[UR18][R8.64+0x28], R57 ;  /* 0x000028390800e986 */ /* 0x000fe2000c101112 */
[----:B------:R-:W-:Y:S02]  /*47c0*/  ISETP.GE.AND P0, PT, R26, 0x32, PT ;  /* 0x000000321a00780c */ /* 0x000fe40003f06270 */
[----:B------:R-:W-:Y:S01]  /*47d0*/  F2FP.SATFINITE.E5M2.F32.PACK_AB_MERGE_C R23, RZ, R23, RZ ;  /* 0x00000017ff17723e */ /* 0x000fe200048060ff */
[----:B------:R1:W-:Y:S01]  /*47e0*/  @!P5 STG.E.U8 desc[UR18][R8.64+0x29], R17 ;  /* 0x000029110800d986 */ /* 0x0003e2000c101112 */
[C---:B------:R-:W-:Y:S02]  /*47f0*/  ISETP.LT.OR P5, PT, R25.reuse, 0x1, !P3 ;  /* 0x000000011900780c */ /* 0x040fe40005fa1670 */
[----:B------:R-:W-:Y:S02]  /*4800*/  ISETP.LT.OR P6, PT, R25, 0x1, !P0 ;  /* 0x000000011900780c */ /* 0x000fe400047c1670 */
[----:B0-----:R-:W-:Y:S01]  /*4810*/  F2FP.SATFINITE.E5M2.F32.PACK_AB_MERGE_C R13, RZ, R56, RZ ;  /* 0x00000038ff0d723e */ /* 0x001fe200048060ff */
[----:B------:R-:W-:Y:S01]  /*4820*/  @!P2 STG.E.U8 desc[UR18][R6.64+0x28], R23 ;  /* 0x000028170600a986 */ /* 0x000fe2000c101112 */
[----:B------:R-:W-:-:S02]  /*4830*/  F2FP.SATFINITE.E5M2.F32.PACK_AB_MERGE_C R21, RZ, R21, RZ ;  /* 0x00000015ff15723e */ /* 0x000fc400048060ff */
[C---:B------:R-:W-:Y:S01]  /*4840*/  ISETP.GE.AND P2, PT, R26.reuse, 0x3a, PT ;  /* 0x0000003a1a00780c */ /* 0x040fe20003f46270 */
[----:B------:R0:W-:Y:S01]  /*4850*/  @!P1 STG.E.U8 desc[UR18][R6.64+0x29], R13 ;  /* 0x0000290d06009986 */ /* 0x0001e2000c101112 */
[C---:B------:R-:W-:Y:S02]  /*4860*/  ISETP.LT.OR P1, PT, R25.reuse, 0x9, !P3 ;  /* 0x000000091900780c */ /* 0x040fe40005f21670 */
[----:B-1----:R-:W-:Y:S01]  /*4870*/  F2FP.SATFINITE.E5M2.F32.PACK_AB_MERGE_C R17, RZ, R22, RZ ;  /* 0x00000016ff11723e */ /* 0x002fe200048060ff */
[----:B------:R-:W-:Y:S01]  /*4880*/  @!P5 STG.E.U8 desc[UR18][R8.64+0x30], R21 ;  /* 0x000030150800d986 */ /* 0x000fe2000c101112 */
[----:B------:R-:W-:Y:S02]  /*4890*/  ISETP.GE.AND P3, PT, R26, 0x39, PT ;  /* 0x000000391a00780c */ /* 0x000fe40003f66270 */
[C---:B------:R-:W-:Y:S01]  /*48a0*/  ISETP.LT.OR P0, PT, R25.reuse, 0x9, !P0 ;  /* 0x000000091900780c */ /* 0x040fe20004701670 */
[----:B------:R1:W-:Y:S01]  /*48b0*/  @!P6 STG.E.U8 desc[UR18][R8.64+0x31], R17 ;  /* 0x000031110800e986 */ /* 0x0003e2000c101112 */
[----:B------:R-:W-:-:S02]  /*48c0*/  ISETP.LT.OR P5, PT, R25, 0x1, !P3 ;  /* 0x000000011900780c */ /* 0x000fc40005fa1670 */
[C---:B------:R-:W-:Y:S02]  /*48d0*/  ISETP.LT.OR P6, PT, R25.reuse, 0x1, !P2 ;  /* 0x000000011900780c */ /* 0x040fe400057c1670 */
[C---:B------:R-:W-:Y:S02]  /*48e0*/  ISETP.LT.OR P3, PT, R25.reuse, 0x9, !P3 ;  /* 0x000000091900780c */ /* 0x040fe40005f61670 */
[----:B------:R-:W-:Y:S02]  /*48f0*/  ISETP.LT.OR P2, PT, R25, 0x9, !P2 ;  /* 0x000000091900780c */ /* 0x000fe40005741670 */
[----:B------:R-:W-:Y:S02]  /*4900*/  F2FP.SATFINITE.E5M2.F32.PACK_AB_MERGE_C R19, RZ, R19, RZ ;  /* 0x00000013ff13723e */ /* 0x000fe400048060ff */
[----:B0-----:R-:W-:Y:S02]  /*4910*/  F2FP.SATFINITE.E5M2.F32.PACK_AB_MERGE_C R13, RZ, R20, RZ ;  /* 0x00000014ff0d723e */ /* 0x001fe400048060ff */
[----:B------:R-:W-:Y:S01]  /*4920*/  F2FP.SATFINITE.E5M2.F32.PACK_AB_MERGE_C R15, RZ, R15, RZ ;  /* 0x0000000fff0f723e */ /* 0x000fe200048060ff */
[----:B------:R0:W-:Y:S01]  /*4930*/  @!P1 STG.E.U8 desc[UR18][R6.64+0x30], R19 ;  /* 0x0000301306009986 */ /* 0x0001e2000c101112 */
[----:B-1----:R-:W-:-:S02]  /*4940*/  F2FP.SATFINITE.E5M2.F32.PACK_AB_MERGE_C R17, RZ, R18, RZ ;  /* 0x00000012ff11723e */ /* 0x002fc400048060ff */
[----:B------:R-:W-:Y:S01]  /*4950*/  F2FP.SATFINITE.E5M2.F32.PACK_AB_MERGE_C R11, RZ, R11, RZ ;  /* 0x0000000bff0b723e */ /* 0x000fe200048060ff */
[----:B------:R0:W-:Y:S01]  /*4960*/  @!P0 STG.E.U8 desc[UR18][R6.64+0x31], R13 ;  /* 0x0000310d06008986 */ /* 0x0001e2000c101112 */
[----:B------:R-:W-:-:S03]  /*4970*/  F2FP.SATFINITE.E5M2.F32.PACK_AB_MERGE_C R21, RZ, R14, RZ ;  /* 0x0000000eff15723e */ /* 0x000fc600048060ff */
[----:B------:R0:W-:Y:S04]  /*4980*/  @!P5 STG.E.U8 desc[UR18][R8.64+0x38], R15 ;  /* 0x0000380f0800d986 */ /* 0x0001e8000c101112 */
[----:B------:R0:W-:Y:S04]  /*4990*/  @!P6 STG.E.U8 desc[UR18][R8.64+0x39], R17 ;  /* 0x000039110800e986 */ /* 0x0001e8000c101112 */
[----:B------:R0:W-:Y:S04]  /*49a0*/  @!P3 STG.E.U8 desc[UR18][R6.64+0x38], R11 ;  /* 0x0000380b0600b986 */ /* 0x0001e8000c101112 */
[----:B------:R0:W-:Y:S02]  /*49b0*/  @!P2 STG.E.U8 desc[UR18][R6.64+0x39], R21 ;  /* 0x000039150600a986 */ /* 0x0001e4000c101112 */
.L_x_97:
[----:B------:R-:W-:Y:S05]  /*49c0*/  BSYNC B0 ;  /* 0x0000000000007941 */ /* 0x000fea0003800000 */
.L_x_31:
[----:B------:R-:W-:Y:S01]  /*49d0*/  ULDC UR6, c[0x0][0xc] ;  /* 0x0000030000067ab9 */ /* 0x000fe20000000800 */
[----:B------:R-:W-:Y:S01]  /*49e0*/  ULDC UR7, c[0x0][0x10] ;  /* 0x0000040000077ab9 */ /* 0x000fe20000000800 */
[----:B0-----:R-:W0:Y:S01]  /*49f0*/  LDC R9, c[0x0][0x14] ;  /* 0x00000500ff097b82 */ /* 0x001e220000000800 */
[----:B------:R-:W-:Y:S01]  /*4a00*/  UIMAD.WIDE.U32 UR6, UR6, UR7, URZ ;  /* 0x00000007060672a5 */ /* 0x000fe2000f8e003f */
[----:B------:R-:W-:Y:S02]  /*4a10*/  IMAD.MOV.U32 R6, RZ, RZ, R0 ;  /* 0x000000ffff067224 */ /* 0x000fe400078e0000 */
[----:B------:R-:W-:Y:S02]  /*4a20*/  IMAD.MOV.U32 R7, RZ, RZ, R5 ;  /* 0x000000ffff077224 */ /* 0x000fe400078e0005 */
[----:B------:R-:W-:Y:S02]  /*4a30*/  IMAD.MOV.U32 R13, RZ, RZ, -0x1 ;  /* 0xffffffffff0d7424 */ /* 0x000fe400078e00ff */
[----:B------:R-:W-:-:S02]  /*4a40*/  IMAD.MOV.U32 R69, RZ, RZ, -0x1 ;  /* 0xffffffffff457424 */ /* 0x000fc400078e00ff */
[----:B0-----:R-:W-:-:S04]  /*4a50*/  IMAD.WIDE.U32 R6, R9, UR6, R6 ;  /* 0x0000000609067c25 */ /* 0x001fc8000f8e0006 */
[----:B------:R-:W-:Y:S01]  /*4a60*/  IMAD R5, R9, UR7, RZ ;  /* 0x0000000709057c24 */ /* 0x000fe2000f8e02ff */
[----:B------:R-:W-:Y:S01]  /*4a70*/  ULDC.64 UR6, c[0x0][0x650] ;  /* 0x0001940000067ab9 */ /* 0x000fe20000000a00 */
[----:B------:R-:W-:Y:S01]  /*4a80*/  IMAD.MOV.U32 R0, RZ, RZ, R6 ;  /* 0x000000ffff007224 */ /* 0x000fe200078e0006 */
[----:B------:R-:W-:Y:S01]  /*4a90*/  ISETP.GE.U32.AND P0, PT, R6, UR6, PT ;  /* 0x0000000606007c0c */ /* 0x000fe2000bf06070 */
[----:B------:R-:W-:Y:S01]  /*4aa0*/  IMAD.IADD R5, R7, 0x1, R5 ;  /* 0x0000000107057824 */ /* 0x000fe200078e0205 */
[----:B------:R-:W-:-:S04]  /*4ab0*/  PRMT R7, RZ, 0x7610, R7 ;  /* 0x00007610ff077816 */ /* 0x000fc80000000007 */
[----:B------:R-:W-:-:S13]  /*4ac0*/  ISETP.GE.U32.AND.EX P0, PT, R5, UR7, PT, P0 ;  /* 0x0000000705007c0c */ /* 0x000fda000bf06100 */
[----:B------:R-:W-:Y:S05]  /*4ad0*/  @P0 BRA `(.L_x_98) ;  /* 0x0000000400640947 */ /* 0x000fea0003800000 */
[----:B------:R-:W0:Y:S01]  /*4ae0*/  S2R R20, SR_CTAID.X ;  /* 0x0000000000147919 */ /* 0x000e220000002500 */
[----:B------:R-:W0:Y:S01]  /*4af0*/  LDC.64 R14, c[0x0][0x628] ;  /* 0x00018a00ff0e7b82 */ /* 0x000e220000000a00 */
[----:B------:R-:W-:Y:S01]  /*4b00*/  ULDC UR6, c[0x0][0x150] ;  /* 0x0000540000067ab9 */ /* 0x000fe20000000800 */
[----:B------:R-:W-:Y:S01]  /*4b10*/  IMAD.MOV.U32 R12, RZ, RZ, R0 ;  /* 0x000000ffff0c7224 */ /* 0x000fe200078e0000 */
[----:B------:R-:W0:Y:S01]  /*4b20*/  S2R R22, SR_CTAID.Y ;  /* 0x0000000000167919 */ /* 0x000e220000002600 */
[----:B------:R-:W-:-:S04]  /*4b30*/  IMAD.MOV.U32 R13, RZ, RZ, R5 ;  /* 0x000000ffff0d7224 */ /* 0x000fc800078e0005 */
[----:B------:R-:W0:Y:S08]  /*4b40*/  LDC R23, c[0x0][0x144] ;  /* 0x00005100ff177b82 */ /* 0x000e300000000800 */
[----:B-1234-:R-:W1:Y:S08]  /*4b50*/  LDC R16, c[0x0][0x630] ;  /* 0x00018c00ff107b82 */ /* 0x01ee700000000800 */
[----:B------:R-:W2:Y:S01]  /*4b60*/  LDC.64 R18, c[0x0][0x620] ;  /* 0x00018800ff127b82 */ /* 0x000ea20000000a00 */
[----:B0-----:R-:W-:-:S04]  /*4b70*/  ISETP.NE.U32.AND P0, PT, R14, RZ, PT ;  /* 0x000000ff0e00720c */ /* 0x001fc80003f05070 */
[----:B------:R-:W-:Y:S02]  /*4b80*/  ISETP.NE.AND.EX P0, PT, R15, RZ, PT, P0 ;  /* 0x000000ff0f00720c */ /* 0x000fe40003f05300 */
[----:B------:R-:W-:-:S05]  /*4b90*/  I2FP.F32.U32 R6, R20 ;  /* 0x0000001400067245 */ /* 0x000fca0000201000 */
[----:B------:R-:W-:-:S04]  /*4ba0*/  FMUL R6, R6, UR6 ;  /* 0x0000000606067c20 */ /* 0x000fc80008400000 */
[----:B------:R0:W3:Y:S02]  /*4bb0*/  F2I.U32.TRUNC.NTZ R21, R6 ;  /* 0x0000000600157305 */ /* 0x0000e4000020f000 */
[----:B-1----:R-:W-:Y:S05]  /*4bc0*/  @!P0 BRA `(.L_x_99) ;  /* 0x0000000000288947 */ /* 0x002fea0003800000 */
[----:B------:R-:W1:Y:S02]  /*4bd0*/  LDC R7, c[0x0][0x634] ;  /* 0x00018d00ff077b82 */ /* 0x000e640000000800 */
[----:B-1----:R-:W-:-:S05]  /*4be0*/  IADD3 R11, P0, R0, R7, RZ ;  /* 0x00000007000b7210 */ /* 0x002fca0007f1e0ff */
[----:B------:R-:W-:-:S04]  /*4bf0*/  IMAD.X R17, RZ, RZ, R5, P0 ;  /* 0x000000ffff117224 */ /* 0x000fc800000e0605 */
[----:B0-----:R-:W-:-:S04]  /*4c00*/  IMAD.WIDE.U32 R6, R17, R14, RZ ;  /* 0x0000000e11067225 */ /* 0x001fc800078e00ff */
[----:B-----5:R-:W-:-:S04]  /*4c10*/  IMAD.WIDE.U32 R8, P0, R11, R15, R6 ;  /* 0x0000000f0b087225 */ /* 0x020fc80007800006 */
[----:B------:R-:W-:-:S04]  /*4c20*/  IMAD.WIDE.U32 R6, R11, R14, RZ ;  /* 0x0000000e0b067225 */ /* 0x000fc800078e00ff */
[----:B------:R-:W-:Y:S01]  /*4c30*/  IMAD.X R13, RZ, RZ, RZ, P0 ;  /* 0x000000ffff0d7224 */ /* 0x000fe200000e06ff */
[----:B------:R-:W-:Y:S01]  /*4c40*/  IADD3 RZ, P0, R7, R8, RZ ;  /* 0x0000000807ff7210 */ /* 0x000fe20007f1e0ff */
[----:B------:R-:W-:-:S04]  /*4c50*/  IMAD.MOV.U32 R12, RZ, RZ, R9 ;  /* 0x000000ffff0c7224 */ /* 0x000fc800078e0009 */
[----:B------:R-:W-:-:S08]  /*4c60*/  IMAD.WIDE.U32.X R12, R17, R15, R12, P0 ;  /* 0x0000000f110c7225 */ /* 0x000fd000000e040c */
.L_x_99:
[-CC-:B------:R-:W-:Y:S01]  /*4c70*/  SHF.R.U64 R69, R12, R16.reuse, R13.reuse ;  /* 0x000000100c457219 */ /* 0x180fe2000000120d */
[----:B------:R-:W1:Y:S01]  /*4c80*/  LDC.64 R28, c[0x0][0x640] ;  /* 0x00019000ff1c7b82 */ /* 0x000e620000000a00 */
[----:B0-----:R-:W-:Y:S01]  /*4c90*/  SHF.R.U32.HI R6, RZ, R16, R13 ;  /* 0x00000010ff067219 */ /* 0x001fe2000001160d */
[----:B---3--:R-:W-:Y:S01]  /*4ca0*/  IMAD.MOV R21, RZ, RZ, -R21 ;  /* 0x000000ffff157224 */ /* 0x008fe200078e0a15 */
[----:B------:R-:W-:Y:S01]  /*4cb0*/  IADD3 R9, P0, RZ, -R69, RZ ;  /* 0x80000045ff097210 */ /* 0x000fe20007f1e0ff */
[----:B------:R-:W-:Y:S01]  /*4cc0*/  ULDC UR6, c[0x0][0x154] ;  /* 0x0000550000067ab9 */ /* 0x000fe20000000800 */
[----:B------:R-:W-:Y:S02]  /*4cd0*/  IMAD.MOV.U32 R11, RZ, RZ, 0x1 ;  /* 0x00000001ff0b7424 */ /* 0x000fe400078e00ff */
[----:B------:R-:W-:Y:S01]  /*4ce0*/  IMAD R21, R23, R21, R20 ;  /* 0x0000001517157224 */ /* 0x000fe200078e0214 */
[----:B------:R-:W0:Y:S01]  /*4cf0*/  LDC R12, c[0x0][0x618] ;  /* 0x00018600ff0c7b82 */ /* 0x000e220000000800 */
[----:B------:R-:W-:-:S02]  /*4d00*/  IMAD.X R7, RZ, RZ, ~R6, P0 ;  /* 0x000000ffff077224 */ /* 0x000fc400000e0e06 */
[----:B------:R-:W-:Y:S02]  /*4d10*/  IMAD.MOV.U32 R6, RZ, RZ, R0 ;  /* 0x000000ffff067224 */ /* 0x000fe400078e0000 */
[-C--:B--2--5:R-:W-:Y:S02]  /*4d20*/  IMAD R8, R7, R18.reuse, RZ ;  /* 0x0000001207087224 */ /* 0x0a4fe400078e02ff */
[----:B------:R-:W-:Y:S01]  /*4d30*/  IMAD.MOV.U32 R7, RZ, RZ, R5 ;  /* 0x000000ffff077224 */ /* 0x000fe200078e0005 */
[----:B------:R-:W2:Y:S01]  /*4d40*/  LDC R24, c[0x0][0x608] ;  /* 0x00018200ff187b82 */ /* 0x000ea20000000800 */
[----:B------:R-:W-:-:S04]  /*4d50*/  IMAD.WIDE.U32 R6, R9, R18, R6 ;  /* 0x0000001209067225 */ /* 0x000fc800078e0006 */
[----:B------:R-:W-:-:S03]  /*4d60*/  IMAD R9, R9, R19, R8 ;  /* 0x0000001309097224 */ /* 0x000fc600078e0208 */
[----:B------:R-:W3:Y:S01]  /*4d70*/  LDC R26, c[0x0][0x658] ;  /* 0x00019600ff1a7b82 */ /* 0x000ee20000000800 */
[----:B------:R-:W-:Y:S01]  /*4d80*/  I2FP.F32.U32 R8, R22 ;  /* 0x0000001600087245 */ /* 0x000fe20000201000 */
[----:B------:R-:W-:Y:S01]  /*4d90*/  IMAD.IADD R7, R7, 0x1, R9 ;  /* 0x0000000107077824 */ /* 0x000fe200078e0209 */
[----:B-1----:R-:W-:Y:S01]  /*4da0*/  ISETP.NE.U32.AND P0, PT, R28, RZ, PT ;  /* 0x000000ff1c00720c */ /* 0x002fe20003f05070 */
[----:B------:R-:W-:Y:S02]  /*4db0*/  IMAD.MOV.U32 R9, RZ, RZ, -0x1 ;  /* 0xffffffffff097424 */ /* 0x000fe400078e00ff */
[----:B------:R-:W-:Y:S02]  /*4dc0*/  FMUL R8, R8, UR6 ;  /* 0x0000000608087c20 */ /* 0x000fe40008400000 */
[----:B------:R-:W1:Y:S01]  /*4dd0*/  LDC R19, c[0x0][0x148] ;  /* 0x00005200ff137b82 */ /* 0x000e620000000800 */
[----:B0-----:R-:W-:Y:S01]  /*4de0*/  SHF.R.U64 R16, R6, R12, R7 ;  /* 0x0000000c06107219 */ /* 0x001fe20000001207 */
[----:B------:R0:W4:Y:S01]  /*4df0*/  F2I.U32.TRUNC.NTZ R17, R8 ;  /* 0x0000000800117305 */ /* 0x000122000020f000 */
[----:B------:R-:W-:-:S02]  /*4e00*/  ISETP.NE.AND.EX P0, PT, R29, RZ, PT, P0 ;  /* 0x000000ff1d00720c */ /* 0x000fc40003f05300 */
[----:B------:R-:W-:-:S03]  /*4e10*/  SHF.R.U32.HI R7, RZ, R12, R7 ;  /* 0x0000000cff077219 */ /* 0x000fc60000011607 */
[----:B------:R-:W0:Y:S01]  /*4e20*/  LDC R20, c[0x0][0x600] ;  /* 0x00018000ff147b82 */ /* 0x000e220000000800 */
[-CC-:B--2---:R-:W-:Y:S02]  /*4e30*/  SHF.R.U64 R14, R16, R24.reuse, R7.reuse ;  /* 0x00000018100e7219 */ /* 0x184fe40000001207 */
[----:B------:R-:W-:-:S05]  /*4e40*/  SHF.R.U32.HI R7, RZ, R24, R7 ;  /* 0x00000018ff077219 */ /* 0x000fca0000011607 */
[----:B------:R-:W2:Y:S01]  /*4e50*/  LDC R25, c[0x0][0x648] ;  /* 0x00019200ff197b82 */ /* 0x000ea20000000800 */
[-CC-:B---3--:R-:W-:Y:S02]  /*4e60*/  SHF.R.U64 R18, R14, R26.reuse, R7.reuse ;  /* 0x0000001a0e127219 */ /* 0x188fe40000001207 */
[-C--:B------:R-:W-:Y:S02]  /*4e70*/  SHF.L.U32 R9, R9, R26.reuse, RZ ;  /* 0x0000001a09097219 */ /* 0x080fe400000006ff */
[-C--:B------:R-:W-:Y:S01]  /*4e80*/  SHF.R.U32.HI R7, RZ, R26.reuse, R7 ;  /* 0x0000001aff077219 */ /* 0x080fe20000011607 */
[----:B------:R-:W-:Y:S01]  /*4e90*/  IMAD.MOV.U32 R6, RZ, RZ, R18 ;  /* 0x000000ffff067224 */ /* 0x000fe200078e0012 */
[----:B------:R-:W-:Y:S01]  /*4ea0*/  SHF.L.U32 R24, R11, R26, RZ ;  /* 0x0000001a0b187219 */ /* 0x000fe200000006ff */
[----:B------:R-:W3:Y:S01]  /*4eb0*/  LDC R27, c[0x0][0x638] ;  /* 0x00018e00ff1b7b82 */ /* 0x000ee20000000800 */
[----:B------:R-:W-:-:S07]  /*4ec0*/  LOP3.LUT R23, RZ, R9, RZ, 0x33, !PT ;  /* 0x00000009ff177212 */ /* 0x000fce00078e33ff */
[----:B------:R-:W0:Y:S01]  /*4ed0*/  LDC R30, c[0x0][0x610] ;  /* 0x00018400ff1e7b82 */ /* 0x000e220000000800 */
[----:B----4-:R-:W-:Y:S05]  /*4ee0*/  @!P0 BRA `(.L_x_100) ;  /* 0x0000000000288947 */ /* 0x010fea0003800000 */
[----:B------:R-:W4:Y:S02]  /*4ef0*/  LDC R11, c[0x0][0x64c] ;  /* 0x00019300ff0b7b82 */ /* 0x000f240000000800 */
[----:B----4-:R-:W-:-:S05]  /*4f00*/  IADD3 R11, P0, R18, R11, RZ ;  /* 0x0000000b120b7210 */ /* 0x010fca0007f1e0ff */
[----:B------:R-:W-:-:S04]  /*4f10*/  IMAD.X R15, RZ, RZ, R7, P0 ;  /* 0x000000ffff0f7224 */ /* 0x000fc800000e0607 */
[----:B------:R-:W-:-:S04]  /*4f20*/  IMAD.WIDE.U32 R6, R15, R28, RZ ;  /* 0x0000001c0f067225 */ /* 0x000fc800078e00ff */
[----:B0-----:R-:W-:-:S04]  /*4f30*/  IMAD.WIDE.U32 R8, P0, R11, R29, R6 ;  /* 0x0000001d0b087225 */ /* 0x001fc80007800006 */
[----:B------:R-:W-:-:S04]  /*4f40*/  IMAD.WIDE.U32 R6, R11, R28, RZ ;  /* 0x0000001c0b067225 */ /* 0x000fc800078e00ff */
[----:B------:R-:W-:Y:S01]  /*4f50*/  IMAD.X R13, RZ, RZ, RZ, P0 ;  /* 0x000000ffff0d7224 */ /* 0x000fe200000e06ff */
[----:B------:R-:W-:Y:S01]  /*4f60*/  IADD3 RZ, P0, R7, R8, RZ ;  /* 0x0000000807ff7210 */ /* 0x000fe20007f1e0ff */
[----:B------:R-:W-:-:S04]  /*4f70*/  IMAD.MOV.U32 R12, RZ, RZ, R9 ;  /* 0x000000ffff0c7224 */ /* 0x000fc800078e0009 */
[----:B------:R-:W-:-:S08]  /*4f80*/  IMAD.WIDE.U32.X R6, R15, R29, R12, P0 ;  /* 0x0000001d0f067225 */ /* 0x000fd000000e040c */
.L_x_100:
[----:B--2---:R-:W-:Y:S01]  /*4f90*/  SHF.R.U64 R6, R6, R25, R7 ;  /* 0x0000001906067219 */ /* 0x004fe20000001207 */
[----:B0-----:R-:W-:Y:S01]  /*4fa0*/  VIADD R11, R20, 0xffffffff ;  /* 0xffffffff140b7836 */ /* 0x001fe20000000000 */
[----:B------:R-:W-:Y:S01]  /*4fb0*/  LOP3.LUT R9, R14, R23, RZ, 0xc0, !PT ;  /* 0x000000170e097212 */ /* 0x000fe200078ec0ff */
[----:B------:R-:W-:Y:S02]  /*4fc0*/  IMAD.MOV R17, RZ, RZ, -R17 ;  /* 0x000000ffff117224 */ /* 0x000fe400078e0a11 */
[----:B------:R-:W-:Y:S02]  /*4fd0*/  IMAD.MOV R7, RZ, RZ, -R6 ;  /* 0x000000ffff077224 */ /* 0x000fe400078e0a06 */
[----:B------:R-:W-:Y:S01]  /*4fe0*/  IMAD R24, R24, R6, R9 ;  /* 0x0000000618187224 */ /* 0x000fe200078e0209 */
[----:B------:R-:W-:Y:S01]  /*4ff0*/  LOP3.LUT R9, R16, R11, RZ, 0xc0, !PT ;  /* 0x0000000b10097212 */ /* 0x000fe200078ec0ff */
[----:B-1----:R-:W-:Y:S02]  /*5000*/  @P4 IMAD R21, R19, R17, R22 ;  /* 0x0000001113154224 */ /* 0x002fe400078e0216 */
[----:B---3--:R-:W-:-:S02]  /*5010*/  IMAD R6, R7, R27, R18 ;  /* 0x0000001b07067224 */ /* 0x008fc400078e0212 */
[----:B------:R-:W-:Y:S02]  /*5020*/  IMAD R24, R24, R30, R21 ;  /* 0x0000001e18187224 */ /* 0x000fe400078e0215 */
[----:B------:R-:W-:Y:S02]  /*5030*/  IMAD R9, R6, R20, R9 ;  /* 0x0000001406097224 */ /* 0x000fe400078e0209 */
[----:B------:R-:W-:-:S03]  /*5040*/  IMAD.MOV.U32 R7, RZ, RZ, 0x1 ;  /* 0x00000001ff077424 */ /* 0x000fc600078e00ff */
[----:B------:R-:W-:Y:S02]  /*5050*/  SEL R13, R9, R24, !P4 ;  /* 0x00000018090d7207 */ /* 0x000fe40006000000 */
[----:B------:R-:W-:-:S07]  /*5060*/  SEL R24, R24, R9, !P4 ;  /* 0x0000000918187207 */ /* 0x000fce0006000000 */
.L_x_98:
[----:B------:R-:W-:Y:S01]  /*5070*/  UIADD3 UR5, UR9, UR5, URZ ;  /* 0x0000000509057290 */ /* 0x000fe2000fffe03f */
[----:B------:R-:W-:Y:S01]  /*5080*/  LOP3.LUT P0, RZ, R7, 0xff, RZ, 0xc0, !PT ;  /* 0x000000ff07ff7812 */ /* 0x000fe2000780c0ff */
[----:B------:R-:W-:Y:S02]  /*5090*/  IMAD.MOV.U32 R12, RZ, RZ, R24 ;  /* 0x000000ffff0c7224 */ /* 0x000fe400078e0018 */
[----:B------:R-:W-:Y:S02]  /*50a0*/  USHF.R.U32.HI UR6, URZ, 0x1, UR5 ;  /* 0x000000013f067899 */ /* 0x000fe40008011605 */
[----:B------:R-:W-:Y:S02]  /*50b0*/  UISETP.GT.U32.AND UP1, UPT, UR5, 0x1, UPT ;  /* 0x000000010500788c */ /* 0x000fe4000bf24070 */
[----:B------:R-:W-:Y:S02]  /*50c0*/  ULOP3.LUT UR6, UR6, 0x1, URZ, 0xc0, !UPT ;  /* 0x0000000106067892 */ /* 0x000fe4000f8ec03f */
[----:B------:R-:W-:-:S02]  /*50d0*/  UISETP.LT.U32.AND UP1, UPT, UR9, 0x2, UP1 ;  /* 0x000000020900788c */ /* 0x000fc40008f21070 */
[----:B------:R-:W-:Y:S02]  /*50e0*/  UISETP.NE.U32.AND UP0, UPT, UR6, 0x1, UPT ;  /* 0x000000010600788c */ /* 0x000fe4000bf05070 */
[----:B------:R-:W-:Y:S02]  /*50f0*/  USEL UR7, URZ, 0x1, !UP1 ;  /* 0x000000013f077887 */ /* 0x000fe4000c800000 */
[----:B------:R-:W-:Y:S02]  /*5100*/  UISETP.GT.U32.AND UP0, UPT, UR9, 0x1, !UP0 ;  /* 0x000000010900788c */ /* 0x000fe4000c704070 */
[----:B------:R-:W-:Y:S02]  /*5110*/  ULOP3.LUT UR5, UR5, 0x1, URZ, 0xc0, !UPT ;  /* 0x0000000105057892 */ /* 0x000fe4000f8ec03f */
[----:B------:R-:W-:-:S04]  /*5120*/  USEL UR6, URZ, 0x1, !UP0 ;  /* 0x000000013f067887 */ /* 0x000fc8000c000000 */
[----:B------:R-:W-:Y:S01]  /*5130*/  ULOP3.LUT UR4, UR6, UR4, UR7, 0x96, !UPT ;  /* 0x0000000406047292 */ /* 0x000fe2000f8e9607 */
[----:B------:R-:W-:Y:S11]  /*5140*/  @P0 BRA `(.L_x_101) ;  /* 0xffffffbc006c0947 */ /* 0x000ff6000383ffff */
[----:B------:R-:W-:Y:S05]  /*5150*/  EXIT ;  /* 0x000000000000794d */ /* 0x000fea0003800000 */
.L_x_3:
[----:B0-----:R-:W-:Y:S01]  /*5160*/  ULDC.64 UR4, c[0x0][0x650] ;  /* 0x0001940000047ab9 */ /* 0x001fe20000000a00 */
        /* <DEDUP_REMOVED lines=25> */
.L_x_103:
[-CC-:B------:R-:W-:Y:S01]  /*5300*/  SHF.R.U64 R17, R14, R18.reuse, R15.reuse ;  /* 0x000000120e117219 */ /* 0x180fe2000000120f */
[----:B------:R-:W0:Y:S01]  /*5310*/  LDC R16, c[0x0][0x618] ;  /* 0x00018600ff107b82 */ /* 0x000e220000000800 */
[----:B------:R-:W-:Y:S01]  /*5320*/  SHF.R.U32.HI R7, RZ, R18, R15 ;  /* 0x00000012ff077219 */ /* 0x000fe2000001160f */
[----:B------:R-:W-:Y:S01]  /*5330*/  ULDC UR4, c[0x0][0x150] ;  /* 0x0000540000047ab9 */ /* 0x000fe20000000800 */
[----:B------:R-:W-:Y:S01]  /*5340*/  IADD3 R9, P0, RZ, -R17, RZ ;  /* 0x80000011ff097210 */ /* 0x000fe20007f1e0ff */
[----:B------:R-:W-:Y:S01]  /*5350*/  IMAD.MOV.U32 R10, RZ, RZ, R0 ;  /* 0x000000ffff0a7224 */ /* 0x000fe200078e0000 */
[----:B------:R-:W-:Y:S01]  /*5360*/  I2FP.F32.U32 R12, R6 ;  /* 0x00000006000c7245 */ /* 0x000fe20000201000 */
[----:B------:R-:W-:Y:S02]  /*5370*/  IMAD.MOV.U32 R11, RZ, RZ, R5 ;  /* 0x000000ffff0b7224 */ /* 0x000fe400078e0005 */
[----:B------:R-:W1:Y:S01]  /*5380*/  LDC.64 R26, c[0x0][0x640] ;  /* 0x00019000ff1a7b82 */ /* 0x000e620000000a00 */
[----:B------:R-:W-:-:S02]  /*5390*/  IMAD.X R7, RZ, RZ, ~R7, P0 ;  /* 0x000000ffff077224 */ /* 0x000fc400000e0e07 */
[----:B------:R-:W-:Y:S01]  /*53a0*/  FMUL R13, R12, UR4 ;  /* 0x000000040c0d7c20 */ /* 0x000fe20008400000 */
[----:B------:R-:W-:Y:S01]  /*53b0*/  IMAD.WIDE.U32 R10, R9, R20, R10 ;  /* 0x00000014090a7225 */ /* 0x000fe200078e000a */
[----:B------:R-:W-:-:S03]  /*53c0*/  ULDC UR4, c[0x0][0x154] ;  /* 0x0000550000047ab9 */ /* 0x000fc60000000800 */
[----:B------:R-:W-:Y:S01]  /*53d0*/  IMAD R12, R7, R20, RZ ;  /* 0x00000014070c7224 */ /* 0x000fe200078e02ff */
[----:B------:R-:W2:Y:S01]  /*53e0*/  LDC R15, c[0x0][0x144] ;  /* 0x00005100ff0f7b82 */ /* 0x000ea20000000800 */
[----:B------:R-:W3:Y:S02]  /*53f0*/  F2I.U32.TRUNC.NTZ R13, R13 ;  /* 0x0000000d000d7305 */ /* 0x000ee4000020f000 */
[----:B------:R-:W-:Y:S02]  /*5400*/  IMAD R7, R9, R21, R12 ;  /* 0x0000001509077224 */ /* 0x000fe400078e020c */
[----:B------:R-:W-:Y:S02]  /*5410*/  IMAD.MOV.U32 R12, RZ, RZ, 0x1 ;  /* 0x00000001ff0c7424 */ /* 0x000fe400078e00ff */
[----:B------:R-:W-:Y:S01]  /*5420*/  IMAD.IADD R7, R11, 0x1, R7 ;  /* 0x000000010b077824 */ /* 0x000fe200078e0207 */
[----:B------:R-:W4:Y:S04]  /*5430*/  LDC R18, c[0x0][0x608] ;  /* 0x00018200ff127b82 */ /* 0x000f280000000800 */
[----:B0-----:R-:W-:-:S02]  /*5440*/  SHF.R.U64 R14, R10, R16, R7 ;  /* 0x000000100a0e7219 */ /* 0x001fc40000001207 */
[----:B------:R-:W-:Y:S02]  /*5450*/  I2FP.F32.U32 R10, R8 ;  /* 0x00000008000a7245 */ /* 0x000fe40000201000 */
[----:B------:R-:W0:Y:S01]  /*5460*/  LDC R25, c[0x0][0x658] ;  /* 0x00019600ff197b82 */ /* 0x000e220000000800 */
[----:B-1----:R-:W-:Y:S01]  /*5470*/  ISETP.NE.U32.AND P0, PT, R26, RZ, PT ;  /* 0x000000ff1a00720c */ /* 0x002fe20003f05070 */
[----:B---3--:R-:W-:Y:S01]  /*5480*/  IMAD.MOV R9, RZ, RZ, -R13 ;  /* 0x000000ffff097224 */ /* 0x008fe200078e0a0d */
[----:B------:R-:W-:Y:S01]  /*5490*/  SHF.R.U32.HI R7, RZ, R16, R7 ;  /* 0x00000010ff077219 */ /* 0x000fe20000011607 */
[----:B------:R-:W-:Y:S01]  /*54a0*/  FMUL R10, R10, UR4 ;  /* 0x000000040a0a7c20 */ /* 0x000fe20008400000 */
[----:B------:R-:W-:Y:S01]  /*54b0*/  ISETP.NE.AND.EX P0, PT, R27, RZ, PT, P0 ;  /* 0x000000ff1b00720c */ /* 0x000fe20003f05300 */
[----:B------:R-:W-:Y:S02]  /*54c0*/  IMAD.MOV.U32 R16, RZ, RZ, -0x1 ;  /* 0xffffffffff107424 */ /* 0x000fe400078e00ff */
[----:B------:R-:W1:Y:S01]  /*54d0*/  LDC R21, c[0x0][0x148] ;  /* 0x00005200ff157b82 */ /* 0x000e620000000800 */
[----:B--2---:R-:W-:-:S07]  /*54e0*/  IMAD R23, R15, R9, R6 ;  /* 0x000000090f177224 */ /* 0x004fce00078e0206 */
[----:B------:R-:W2:Y:S01]  /*54f0*/  LDC R20, c[0x0][0x600] ;  /* 0x00018000ff147b82 */ /* 0x000ea20000000800 */
[-CC-:B----4-:R-:W-:Y:S02]  /*5500*/  SHF.R.U64 R19, R14, R18.reuse, R7.reuse ;  /* 0x000000120e137219 */ /* 0x190fe40000001207 */
[----:B------:R-:W-:Y:S02]  /*5510*/  SHF.R.U32.HI R6, RZ, R18, R7 ;  /* 0x00000012ff067219 */ /* 0x000fe40000011607 */
[----:B------:R3:W4:Y:S03]  /*5520*/  F2I.U32.TRUNC.NTZ R18, R10 ;  /* 0x0000000a00127305 */ /* 0x000726000020f000 */
[----:B------:R-:W1:Y:S01]  /*5530*/  LDC R22, c[0x0][0x648] ;  /* 0x00019200ff167b82 */ /* 0x000e620000000800 */
[-C--:B0-----:R-:W-:Y:S02]  /*5540*/  SHF.L.U32 R9, R16, R25.reuse, RZ ;  /* 0x0000001910097219 */ /* 0x081fe400000006ff */
[----:B------:R-:W-:-:S02]  /*5550*/  SHF.R.U64 R16, R19, R25, R6 ;  /* 0x0000001913107219 */ /* 0x000fc40000001206 */
[-C--:B------:R-:W-:Y:S02]  /*5560*/  SHF.R.U32.HI R7, RZ, R25.reuse, R6 ;  /* 0x00000019ff077219 */ /* 0x080fe40000011606 */
[----:B------:R-:W-:Y:S01]  /*5570*/  SHF.L.U32 R25, R12, R25, RZ ;  /* 0x000000190c197219 */ /* 0x000fe200000006ff */
[----:B------:R-:W0:Y:S01]  /*5580*/  LDC R24, c[0x0][0x638] ;  /* 0x00018e00ff187b82 */ /* 0x000e220000000800 */
[----:B------:R-:W-:Y:S01]  /*5590*/  LOP3.LUT R28, RZ, R9, RZ, 0x33, !PT ;  /* 0x00000009ff1c7212 */ /* 0x000fe200078e33ff */
[----:B------:R-:W-:-:S06]  /*55a0*/  IMAD.MOV.U32 R6, RZ, RZ, R16 ;  /* 0x000000ffff067224 */ /* 0x000fcc00078e0010 */
[----:B------:R-:W0:Y:S01]  /*55b0*/  LDC R29, c[0x0][0x610] ;  /* 0x00018400ff1d7b82 */ /* 0x000e220000000800 */
[----:B---34-:R-:W-:Y:S05]  /*55c0*/  @!P0 BRA `(.L_x_104) ;  /* 0x0000000000288947 */ /* 0x018fea0003800000 */
        /* <DEDUP_REMOVED lines=10> */
.L_x_104:
[----:B-1----:R-:W-:Y:S01]  /*5670*/  SHF.R.U64 R7, R6, R22, R7 ;  /* 0x0000001606077219 */ /* 0x002fe20000001207 */
[----:B--2---:R-:W-:Y:S01]  /*5680*/  VIADD R11, R20, 0xffffffff ;  /* 0xffffffff140b7836 */ /* 0x004fe20000000000 */
[----:B------:R-:W-:Y:S01]  /*5690*/  LOP3.LUT R6, R19, R28, RZ, 0xc0, !PT ;  /* 0x0000001c13067212 */ /* 0x000fe200078ec0ff */
[----:B------:R-:W-:Y:S02]  /*56a0*/  IMAD.MOV R18, RZ, RZ, -R18 ;  /* 0x000000ffff127224 */ /* 0x000fe400078e0a12 */
[----:B------:R-:W-:Y:S02]  /*56b0*/  IMAD.MOV R9, RZ, RZ, -R7 ;  /* 0x000000ffff097224 */ /* 0x000fe400078e0a07 */
[----:B------:R-:W-:Y:S01]  /*56c0*/  IMAD R12, R25, R7, R6 ;  /* 0x00000007190c7224 */ /* 0x000fe200078e0206 */
[----:B------:R-:W-:Y:S01]  /*56d0*/  LOP3.LUT R7, R14, R11, RZ, 0xc0, !PT ;  /* 0x0000000b0e077212 */ /* 0x000fe200078ec0ff */
[----:B------:R-:W-:Y:S02]  /*56e0*/  @P4 IMAD R23, R21, R18, R8 ;  /* 0x0000001215174224 */ /* 0x000fe400078e0208 */
[----:B0-----:R-:W-:-:S02]  /*56f0*/  IMAD R6, R9, R24, R16 ;  /* 0x0000001809067224 */ /* 0x001fc400078e0210 */
[----:B------:R-:W-:Y:S02]  /*5700*/  IMAD R12, R12, R29, R23 ;  /* 0x0000001d0c0c7224 */ /* 0x000fe400078e0217 */
[----:B------:R-:W-:Y:S02]  /*5710*/  IMAD R7, R6, R20, R7 ;  /* 0x0000001406077224 */ /* 0x000fe400078e0207 */
[----:B------:R-:W-:Y:S02]  /*5720*/  IMAD.MOV.U32 R10, RZ, RZ, 0x1 ;  /* 0x00000001ff0a7424 */ /* 0x000fe400078e00ff */
[----:B------:R-:W-:Y:S01]  /*5730*/  IMAD.MOV.U32 R9, RZ, RZ, R17 ;  /* 0x000000ffff097224 */ /* 0x000fe200078e0011 */
[----:B------:R-:W-:Y:S02]  /*5740*/  SEL R16, R7, R12, !P4 ;  /* 0x0000000c07107207 */ /* 0x000fe40006000000 */
[----:B------:R-:W-:-:S07]  /*5750*/  SEL R12, R12, R7, !P4 ;  /* 0x000000070c0c7207 */ /* 0x000fce0006000000 */
.L_x_102:
[----:B------:R-:W-:-:S08]  /*5760*/  NOP ;  /* 0x0000000000007918 */ /* 0x000fd00000000000 */
[----:B------:R-:W0:-:S00]  /*5770*/  USETMAXREG.DEALLOC.CTAPOOL 0x28 ;  /* 0x00000028000079c8 */ /* 0x000e0000080e0500 */
[----:B0-----:R-:W-:-:S13]  /*5780*/  ISETP.NE.AND P0, PT, R3, RZ, PT ;  /* 0x000000ff0300720c */ /* 0x001fda0003f05270 */
[----:B------:R-:W-:Y:S05]  /*5790*/  @P0 EXIT ;  /* 0x000000000000094d */ /* 0x000fea0003800000 */
[----:B------:R-:W-:Y:S01]  /*57a0*/  LOP3.LUT P0, RZ, R10, 0xff, RZ, 0xc0, !PT ;  /* 0x000000ff0aff7812 */ /* 0x000fe2000780c0ff */
[----:B------:R-:W-:Y:S02]  /*57b0*/  IMAD.MOV.U32 R11, RZ, RZ, 0x1 ;  /* 0x00000001ff0b7424 */ /* 0x000fe400078e00ff */
[----:B------:R-:W-:-:S10]  /*57c0*/  IMAD.MOV.U32 R10, RZ, RZ, RZ ;  /* 0x000000ffff0a7224 */ /* 0x000fd400078e00ff */
[----:B------:R-:W-:Y:S05]  /*57d0*/  @!P0 BRA `(.L_x_105) ;  /* 0x0000000c003c8947 */ /* 0x000fea0003800000 */
[----:B------:R-:W0:Y:S01]  /*57e0*/  LDC R3, c[0x0][0x28c] ;  /* 0x0000a300ff037b82 */ /* 0x000e220000000800 */
[----:B------:R-:W-:Y:S01]  /*57f0*/  ULDC UR5, c[0x0][0x600] ;  /* 0x0001800000057ab9 */ /* 0x000fe20000000800 */
[----:B------:R-:W-:Y:S01]  /*5800*/  ULDC UR4, c[0x0][0xc] ;  /* 0x0000030000047ab9 */ /* 0x000fe20000000800 */
[----:B------:R-:W-:Y:S01]  /*5810*/  UIADD3 UR16, UR5, -0x1, URZ ;  /* 0xffffffff05107890 */ /* 0x000fe2000fffe03f */
[C---:B------:R-:W-:Y:S01]  /*5820*/  LOP3.LUT P3, RZ, R2.reuse, 0x7f, RZ, 0xc0, !PT ;  /* 0x0000007f02ff7812 */ /* 0x040fe2000786c0ff */
[----:B------:R-:W-:Y:S01]  /*5830*/  ULDC UR6, c[0x0][0x658] ;  /* 0x0001960000067ab9 */ /* 0x000fe20000000800 */
[----:B------:R-:W-:Y:S01]  /*5840*/  ULDC UR5, c[0x0][0x10] ;  /* 0x0000040000057ab9 */ /* 0x000fe20000000800 */
[----:B------:R-:W-:Y:S01]  /*5850*/  UMOV UR7, 0xffffffff ;  /* 0xffffffff00077882 */ /* 0x000fe20000000000 */
[----:B------:R-:W-:Y:S01]  /*5860*/  UMOV UR8, 0x1 ;  /* 0x0000000100087882 */ /* 0x000fe20000000000 */
[----:B------:R-:W-:Y:S01]  /*5870*/  UIMAD.WIDE.U32 UR4, UR4, UR5, URZ ;  /* 0x00000005040472a5 */ /* 0x000fe2000f8e003f */
[----:B------:R-:W-:Y:S01]  /*5880*/  LOP3.LUT P0, RZ, R2, 0x1f, RZ, 0xc0, !PT ;  /* 0x0000001f02ff7812 */ /* 0x000fe2000780c0ff */
[----:B------:R-:W-:Y:S01]  /*5890*/  USHF.L.U32 UR7, UR7, UR6, URZ ;  /* 0x0000000607077299 */ /* 0x000fe2000800063f */
[----:B------:R-:W-:Y:S01]  /*58a0*/  BSSY B0, `(.L_x_105) ;  /* 0x00000c2000007945 */ /* 0x000fe20003800000 */
[----:B------:R-:W-:Y:S01]  /*58b0*/  USHF.L.U32 UR18, UR8, UR6, URZ ;  /* 0x0000000608127299 */ /* 0x000fe2000800063f */
[----:B------:R-:W-:Y:S01]  /*58c0*/  IMAD.MOV.U32 R14, RZ, RZ, 0x1 ;  /* 0x00000001ff0e7424 */ /* 0x000fe200078e00ff */
[----:B------:R-:W-:Y:S01]  /*58d0*/  LOP3.LUT R17, R4, 0x2, RZ, 0xfc, !PT ;  /* 0x0000000204117812 */ /* 0x000fe200078efcff */
[----:B------:R-:W-:Y:S01]  /*58e0*/  ULDC UR6, c[0x0][0x14] ;  /* 0x0000050000067ab9 */ /* 0x000fe20000000800 */
[----:B------:R-:W-:Y:S01]  /*58f0*/  PLOP3.LUT P0, PT, P0, P3, PT, 0x8a, 0x0 ;  /* 0x000000000000781c */ /* 0x000fe20000707172 */
[----:B------:R-:W-:Y:S01]  /*5900*/  UIMAD.WIDE.U32 UR20, UR4, UR6, URZ ;  /* 0x00000006041472a5 */ /* 0x000fe2000f8e003f */
[----:B------:R-:W-:Y:S01]  /*5910*/  IMAD.MOV.U32 R11, RZ, RZ, 0x1 ;  /* 0x00000001ff0b7424 */ /* 0x000fe200078e00ff */
[----:B------:R-:W-:Y:S01]  /*5920*/  UIMAD UR13, UR5, UR6, URZ ;  /* 0x00000006050d72a4 */ /* 0x000fe2000f8e023f */
[----:B------:R-:W-:Y:S01]  /*5930*/  IMAD.MOV.U32 R10, RZ, RZ, RZ ;  /* 0x000000ffff0a7224 */ /* 0x000fe200078e00ff */
[----:B------:R-:W-:Y:S01]  /*5940*/  ULOP3.LUT UR17, URZ, UR7, URZ, 0x33, !UPT ;  /* 0x000000073f117292 */ /* 0x000fe2000f8e333f */
[----:B0-----:R-:W-:Y:S01]  /*5950*/  VIADD R3, R3, 0x1f ;  /* 0x0000001f03037836 */ /* 0x001fe20000000000 */
[----:B------:R-:W-:Y:S01]  /*5960*/  UIADD3 UR13, UR21, UR13, URZ ;  /* 0x0000000d150d7290 */ /* 0x000fe2000fffe03f */
[----:B------:R-:W-:-:S03]  /*5970*/  ULDC.64 UR22, c[0x0][0x198] ;  /* 0x0000660000167ab9 */ /* 0x000fc60000000a00 */
[----:B------:R-:W-:-:S04]  /*5980*/  SHF.R.S32.HI R6, RZ, 0x1f, R3 ;  /* 0x0000001fff067819 */ /* 0x000fc80000011403 */
[----:B------:R-:W-:-:S04]  /*5990*/  LEA.HI R6, R6, R3, RZ, 0x5 ;  /* 0x0000000306067211 */ /* 0x000fc800078f28ff */
[----:B------:R-:W-:-:S05]  /*59a0*/  SHF.R.S32.HI R15, RZ, 0x5, R6 ;  /* 0x00000005ff0f7819 */ /* 0x000fca0000011406 */
[----:B------:R-:W-:-:S07]  /*59b0*/  VIADD R13, R15, 0x1 ;  /* 0x000000010f0d7836 */ /* 0x000fce0000000000 */
.L_x_117:
[----:B------:R-:W-:-:S03]  /*59c0*/  UMOV UR4, 0xffffffff ;  /* 0xffffffff00047882 */ /* 0x000fc60000000000 */
[----:B------:R-:W-:Y:S05]  /*59d0*/  BRA.DIV UR4, `(.L_x_106) ;  /* 0x0000000e04647947 */ /* 0x000fea000b800000 */
[----:B------:R-:W-:-:S13]  /*59e0*/  ELECT P1, URZ, PT ;  /* 0x00000000003f782f */ /* 0x000fda0003820000 */
.L_x_126:
[----:B------:R-:W0:Y:S01]  /*59f0*/  LDC R2, c[0x0][0x28c] ;  /* 0x0000a300ff027b82 */ /* 0x000e220000000800 */
[----:B------:R-:W-:Y:S01]  /*5a00*/  BSSY B1, `(.L_x_107) ;  /* 0x0000037000017945 */ /* 0x000fe20003800000 */
[----:B0-----:R-:W-:-:S13]  /*5a10*/  ISETP.LT.OR P1, PT, R2, 0x1, !P1 ;  /* 0x000000010200780c */ /* 0x001fda0004f21670 */
[----:B------:R-:W-:Y:S05]  /*5a20*/  @P1 BRA `(.L_x_108) ;  /* 0x0000000000d01947 */ /* 0x000fea0003800000 */
[----:B------:R-:W-:Y:S02]  /*5a30*/  IMAD.SHL.U32 R16, R16, 0x40, RZ ;  /* 0x0000004010107824 */ /* 0x000fe400078e00ff */
[----:B------:R-:W-:Y:S02]  /*5a40*/  IMAD.SHL.U32 R12, R12, 0x80, RZ ;  /* 0x000000800c0c7824 */ /* 0x000fe400078e00ff */
[----:B------:R-:W-:Y:S02]  /*5a50*/  IMAD.MOV.U32 R20, RZ, RZ, RZ ;  /* 0x000000ffff147224 */ /* 0x000fe400078e00ff */
[----:B------:R-:W-:Y:S02]  /*5a60*/  IMAD.MOV.U32 R2, RZ, RZ, R13 ;  /* 0x000000ffff027224 */ /* 0x000fe400078e000d */
[----:B------:R-:W-:Y:S02]  /*5a70*/  IMAD.MOV.U32 R3, RZ, RZ, R11 ;  /* 0x000000ffff037224 */ /* 0x000fe400078e000b */
[----:B------:R-:W-:-:S07]  /*5a80*/  IMAD.MOV.U32 R6, RZ, RZ, R10 ;  /* 0x000000ffff067224 */ /* 0x000fce00078e000a */
.L_x_112:
[----:B------:R-:W0:Y:S01]  /*5a90*/  S2R R8, SR_CgaCtaId ;  /* 0x0000000000087919 */ /* 0x000e220000008800 */
[----:B------:R-:W-:-:S04]  /*5aa0*/  MOV R7, 0x400 ;  /* 0x0000040000077802 */ /* 0x000fc80000000f00 */
[----:B0-----:R-:W-:Y:S02]  /*5ab0*/  LEA R19, R8, R7, 0x18 ;  /* 0x0000000708137211 */ /* 0x001fe400078ec0ff */
[----:B------:R-:W-:Y:S01]  /*5ac0*/  SHF.L.U32 R7, R3, 0x1f, RZ ;  /* 0x0000001f03077819 */ /* 0x000fe200000006ff */
[----:B------:R-:W0:Y:S02]  /*5ad0*/  @!P3 LDC R8, c[0x0][0x500] ;  /* 0x00014000ff08bb82 */ /* 0x000e240000000800 */
[----:B------:R-:W-:-:S04]  /*5ae0*/  IMAD R18, R6, 0x8, R19 ;  /* 0x0000000806127824 */ /* 0x000fc800078e0213 */
[----:B------:R-:W1:Y:S02]  /*5af0*/  SYNCS.PHASECHK.TRANS64.TRYWAIT P1, [R18+URZ+0x10], R7 ;  /* 0x00001007120075a7 */ /* 0x000e64000802017f */
[----:B-1----:R-:W-:Y:S05]  /*5b00*/  @!P1 BRA `(.L_x_109) ;  /* 0x0000000c00389947 */ /* 0x002fea0003800000 */
.L_x_127:
[----:B-1----:R-:W-:Y:S01]  /*5b10*/  PRMT R7, R17, 0x9910, RZ ;  /* 0x0000991011077816 */ /* 0x002fe200000000ff */
[----:B0-----:R0:W-:Y:S03]  /*5b20*/  @!P3 SYNCS.ARRIVE.TRANS64 RZ, [R18+URZ], R8 ;  /* 0x0000000812ffb9a7 */ /* 0x0011e6000800003f */
[----:B------:R-:W-:-:S13]  /*5b30*/  ISETP.NE.AND P1, PT, R7, 0x2, PT ;  /* 0x000000020700780c */ /* 0x000fda0003f25270 */
[----:B0-----:R-:W-:Y:S05]  /*5b40*/  @P1 BRA `(.L_x_110) ;  /* 0x0000000000041947 */ /* 0x001fea0003800000 */
[----:B------:R-:W-:Y:S01]  /*5b50*/  BPT.TRAP 0x1 ;  /* 0x000000040000795c */ /* 0x000fe20000300000 */
.L_x_110:
[----:B------:R-:W-:Y:S05]  /*5b60*/  @P0 BRA `(.L_x_111) ;  /* 0x0000000000040947 */ /* 0x000fea0003800000 */
[----:B------:R-:W-:Y:S01]  /*5b70*/  BPT.TRAP 0x1 ;  /* 0x000000040000795c */ /* 0x000fe20000300000 */
.L_x_111:
[--C-:B------:R-:W-:Y:S01]  /*5b80*/  IMAD R7, R6, 0x1000, R19.reuse ;  /* 0x0000100006077824 */ /* 0x100fe200078e0213 */
[----:B------:R-:W-:Y:S01]  /*5b90*/  R2UR UR9, R18 ;  /* 0x00000000120972ca */ /* 0x000fe200000e0000 */
[----:B------:R-:W-:Y:S01]  /*5ba0*/  IMAD R19, R6, 0x800, R19 ;  /* 0x0000080006137824 */ /* 0x000fe200078e0213 */
[----:B------:R-:W-:Y:S01]  /*5bb0*/  UIADD3 UR4, UP0, UR22, 0xf0, URZ ;  /* 0x000000f016047890 */ /* 0x000fe2000ff1e03f */
[----:B------:R-:W-:Y:S01]  /*5bc0*/  VIADD R2, R2, 0xffffffff ;  /* 0xffffffff02027836 */ /* 0x000fe20000000000 */
[----:B------:R-:W-:Y:S01]  /*5bd0*/  R2UR UR5, R7 ;  /* 0x00000000070572ca */ /* 0x000fe200000e0000 */
[----:B------:R-:W-:Y:S01]  /*5be0*/  UIADD3 UR24, UP1, UR22, 0x1f0, URZ ;  /* 0x000001f016187890 */ /* 0x000fe2000ff3e03f */
[----:B------:R-:W-:Y:S01]  /*5bf0*/  R2UR UR8, R19 ;  /* 0x00000000130872ca */ /* 0x000fe200000e0000 */
[----:B------:R-:W-:Y:S01]  /*5c00*/  VIADD R6, R6, 0x1 ;  /* 0x0000000106067836 */ /* 0x000fe20000000000 */
[----:B------:R-:W-:Y:S01]  /*5c10*/  R2UR UR11, R12 ;  /* 0x000000000c0b72ca */ /* 0x000fe200000e0000 */
[----:B------:R-:W-:Y:S01]  /*5c20*/  UIADD3.X UR25, URZ, UR23, URZ, UP1, !UPT ;  /* 0x000000173f197290 */ /* 0x000fe20008ffe43f */
[----:B------:R-:W-:Y:S01]  /*5c30*/  R2UR UR10, R20 ;  /* 0x00000000140a72ca */ /* 0x000fe200000e0000 */
[----:B------:R-:W-:Y:S01]  /*5c40*/  UMOV UR6, 0x0 ;  /* 0x0000000000067882 */ /* 0x000fe20000000000 */
[----:B------:R-:W-:Y:S01]  /*5c50*/  R2UR UR12, R9 ;  /* 0x00000000090c72ca */ /* 0x000fe200000e0000 */
[----:B------:R-:W-:Y:S01]  /*5c60*/  UMOV UR7, 0x10000000 ;  /* 0x1000000000077882 */ /* 0x000fe20000000000 */
[----:B------:R-:W-:Y:S01]  /*5c70*/  R2UR UR19, R16 ;  /* 0x00000000101372ca */ /* 0x000fe200000e0000 */
[----:B------:R-:W-:Y:S01]  /*5c80*/  VIADD R20, R20, 0x20 ;  /* 0x0000002014147836 */ /* 0x000fe20000000000 */
[----:B------:R-:W-:Y:S01]  /*5c90*/  ISETP.GT.AND P2, PT, R2, 0x1, PT ;  /* 0x000000010200780c */ /* 0x000fe20003f44270 */
[----:B------:R-:W-:Y:S01]  /*5ca0*/  UIADD3 UR14, UR5, 0x100, URZ ;  /* 0x00000100050e7890 */ /* 0x000fe2000fffe03f */
[----:B------:R-:W-:Y:S01]  /*5cb0*/  ISETP.NE.AND P1, PT, R6, 0x2, PT ;  /* 0x000000020600780c */ /* 0x000fe20003f25270 */
[----:B------:R-:W-:-:S02]  /*5cc0*/  UIADD3.X UR5, URZ, UR23, URZ, UP0, !UPT ;  /* 0x000000173f057290 */ /* 0x000fc400087fe43f */
[----:B------:R-:W-:Y:S01]  /*5cd0*/  UIADD3 UR15, UR8, 0x2100, URZ ;  /* 0x00002100080f7890 */ /* 0x000fe2000fffe03f */
[----:B------:R-:W-:Y:S02]  /*5ce0*/  SEL R8, RZ, 0x1, P1 ;  /* 0x00000001ff087807 */ /* 0x000fe40000800000 */
[----:B------:R-:W-:Y:S01]  /*5cf0*/  UMOV UR8, UR14 ;  /* 0x0000000e00087c82 */ /* 0x000fe20008000000 */
[----:B------:R-:W-:Y:S02]  /*5d00*/  SEL R6, R6, RZ, P1 ;  /* 0x000000ff06067207 */ /* 0x000fe40000800000 */
[----:B------:R-:W-:Y:S01]  /*5d10*/  LOP3.LUT R3, R3, R8, RZ, 0x3c, !PT ;  /* 0x0000000803037212 */ /* 0x000fe200078e3cff */
[----:B------:R0:W-:Y:S02]  /*5d20*/  UTMALDG.3D [UR8], [UR4], desc[UR6] ;  /* 0x00000608040075b4 */ /* 0x0001e40008011000 */
[----:B0-----:R-:W-:Y:S01]  /*5d30*/  UMOV UR8, UR15 ;  /* 0x0000000f00087c82 */ /* 0x001fe20008000000 */
[----:B------:R-:W-:-:S02]  /*5d40*/  UMOV UR11, UR19 ;  /* 0x00000013000b7c82 */ /* 0x000fc40008000000 */
[----:B------:R0:W-:Y:S02]  /*5d50*/  UTMALDG.3D [UR8], [UR24], desc[UR6] ;  /* 0x00000608180075b4 */ /* 0x0001e40008011000 */
[----:B0-----:R-:W-:Y:S05]  /*5d60*/  @P2 BRA `(.L_x_112) ;  /* 0xfffffffc00482947 */ /* 0x001fea000383ffff */
.L_x_108:
[----:B------:R-:W-:Y:S05]  /*5d70*/  BSYNC B1 ;  /* 0x0000000000017941 */ /* 0x000fea0003800000 */
.L_x_107:
[----:B------:R-:W-:Y:S01]  /*5d80*/  LOP3.LUT P2, RZ, R14, 0xff, RZ, 0xc0, !PT ;  /* 0x000000ff0eff7812 */ /* 0x000fe2000784c0ff */
[----:B------:R-:W-:Y:S01]  /*5d90*/  IMAD.IADD R10, R15, 0x1, R10 ;  /* 0x000000010f0a7824 */ /* 0x000fe200078e020a */
[----:B------:R-:W-:Y:S01]  /*5da0*/  IADD3 R0, P5, R0, UR20, RZ ;  /* 0x0000001400007c10 */ /* 0x000fe2000ffbe0ff */
[----:B------:R-:W-:Y:S01]  /*5db0*/  ULDC.64 UR4, c[0x0][0x650] ;  /* 0x0001940000047ab9 */ /* 0x000fe20000000a00 */
[----:B------:R-:W-:Y:S01]  /*5dc0*/  BSSY B1, `(.L_x_113) ;  /* 0x000006d000017945 */ /* 0x000fe20003800000 */
[----:B------:R-:W-:Y:S01]  /*5dd0*/  IMAD.MOV.U32 R12, RZ, RZ, -0x1 ;  /* 0xffffffffff0c7424 */ /* 0x000fe200078e00ff */
[----:B------:R-:W-:Y:S01]  /*5de0*/  SHF.R.U32.HI R2, RZ, 0x1, R10 ;  /* 0x00000001ff027819 */ /* 0x000fe2000001160a */
[----:B------:R-:W-:Y:S01]  /*5df0*/  IMAD.MOV.U32 R16, RZ, RZ, -0x1 ;  /* 0xffffffffff107424 */ /* 0x000fe200078e00ff */
[----:B------:R-:W-:Y:S01]  /*5e00*/  ISETP.GT.U32.AND P1, PT, R10, 0x1, PT ;  /* 0x000000010a00780c */ /* 0x000fe20003f24070 */
[----:B------:R-:W-:Y:S01]  /*5e10*/  IMAD.MOV.U32 R9, RZ, RZ, -0x1 ;  /* 0xffffffffff097424 */ /* 0x000fe200078e00ff */
[----:B------:R-:W-:-:S02]  /*5e20*/  LOP3.LUT R2, R2, 0x1, RZ, 0xc0, !PT ;  /* 0x0000000102027812 */ /* 0x000fc400078ec0ff */
[----:B------:R-:W-:Y:S01]  /*5e30*/  ISETP.LT.U32.AND P1, PT, R15, 0x2, P1 ;  /* 0x000000020f00780c */ /* 0x000fe20000f21070 */
[----:B------:R-:W0:Y:S01]  /*5e40*/  @P2 S2R R6, SR_CgaCtaId ;  /* 0x0000000000062919 */ /* 0x000e220000008800 */
[----:B------:R-:W-:Y:S02]  /*5e50*/  @P2 MOV R3, 0x400 ;  /* 0x0000040000032802 */ /* 0x000fe40000000f00 */
[----:B------:R-:W-:Y:S02]  /*5e60*/  IADD3.X R5, R5, UR13, RZ, P5, !PT ;  /* 0x0000000d05057c10 */ /* 0x000fe4000affe4ff */
[----:B------:R-:W-:Y:S02]  /*5e70*/  ISETP.GE.U32.AND P5, PT, R0, UR4, PT ;  /* 0x0000000400007c0c */ /* 0x000fe4000bfa6070 */
[----:B------:R-:W-:Y:S02]  /*5e80*/  LOP3.LUT R10, R10, 0x1, RZ, 0xc0, !PT ;  /* 0x000000010a0a7812 */ /* 0x000fe400078ec0ff */
[----:B------:R-:W-:-:S02]  /*5e90*/  PRMT R14, RZ, 0x7610, R14 ;  /* 0x00007610ff0e7816 */ /* 0x000fc4000000000e */
[----:B0-----:R-:W-:-:S04]  /*5ea0*/  @P2 LEA R3, R6, R3, 0x18 ;  /* 0x0000000306032211 */ /* 0x001fc800078ec0ff */
[----:B------:R0:W-:Y:S01]  /*5eb0*/  @P2 SYNCS.ARRIVE.TRANS64.A1T0 RZ, [R3+URZ+0x38], RZ ;  /* 0x000038ff03ff29a7 */ /* 0x0001e2000810003f */
[----:B------:R-:W-:Y:S02]  /*5ec0*/  ISETP.NE.U32.AND P2, PT, R2, 0x1, PT ;  /* 0x000000010200780c */ /* 0x000fe40003f45070 */
[----:B------:R-:W-:Y:S02]  /*5ed0*/  SEL R2, RZ, 0x1, !P1 ;  /* 0x00000001ff027807 */ /* 0x000fe40004800000 */
[----:B------:R-:W-:Y:S02]  /*5ee0*/  ISETP.GE.U32.AND.EX P1, PT, R5, UR5, PT, P5 ;  /* 0x0000000505007c0c */ /* 0x000fe4000bf26150 */
[----:B------:R-:W-:-:S04]  /*5ef0*/  ISETP.GT.U32.AND P2, PT, R15, 0x1, !P2 ;  /* 0x000000010f00780c */ /* 0x000fc80005744070 */
[----:B0-----:R-:W-:-:S04]  /*5f00*/  SEL R3, RZ, 0x1, !P2 ;  /* 0x00000001ff037807 */ /* 0x001fc80005000000 */
[--C-:B------:R-:W-:Y:S02]  /*5f10*/  LOP3.LUT R11, R3, R11, R2.reuse, 0x96, !PT ;  /* 0x0000000b030b7212 */ /* 0x100fe400078e9602 */
[----:B------:R-:W-:Y:S01]  /*5f20*/  PRMT R2, RZ, 0x7610, R2 ;  /* 0x00007610ff027816 */ /* 0x000fe20000000002 */
[----:B------:R-:W-:Y:S06]  /*5f30*/  @P1 BRA `(.L_x_114) ;  /* 0x0000000400541947 */ /* 0x000fec0003800000 */
[----:B------:R-:W-:Y:S01]  /*5f40*/  ULDC.64 UR4, c[0x0][0x628] ;  /* 0x00018a0000047ab9 */ /* 0x000fe20000000a00 */
[----:B------:R-:W0:Y:S01]  /*5f50*/  S2R R16, SR_CTAID.X ;  /* 0x0000000000107919 */ /* 0x000e220000002500 */
[----:B------:R-:W-:Y:S01]  /*5f60*/  ISETP.NE.U32.AND P1, PT, RZ, UR4, PT ;  /* 0x00000004ff007c0c */ /* 0x000fe2000bf25070 */
[----:B------:R-:W-:Y:S01]  /*5f70*/  ULDC UR7, c[0x0][0x630] ;  /* 0x00018c0000077ab9 */ /* 0x000fe20000000800 */
[----:B------:R-:W-:Y:S01]  /*5f80*/  IMAD.MOV.U32 R2, RZ, RZ, R0 ;  /* 0x000000ffff027224 */ /* 0x000fe200078e0000 */
[----:B------:R-:W1:Y:S01]  /*5f90*/  S2R R12, SR_CTAID.Y ;  /* 0x00000000000c7919 */ /* 0x000e620000002600 */
[----:B------:R-:W-:Y:S01]  /*5fa0*/  ISETP.NE.AND.EX P1, PT, RZ, UR5, PT, P1 ;  /* 0x00000005ff007c0c */ /* 0x000fe2000bf25310 */
[----:B------:R-:W-:-:S12]  /*5fb0*/  IMAD.MOV.U32 R3, RZ, RZ, R5 ;  /* 0x000000ffff037224 */ /* 0x000fd800078e0005 */
[----:B------:R-:W-:Y:S05]  /*5fc0*/  @!P1 BRA `(.L_x_115) ;  /* 0x0000000000289947 */ /* 0x000fea0003800000 */
[----:B------:R-:W-:Y:S02]  /*5fd0*/  ULDC UR6, c[0x0][0x634] ;  /* 0x00018d0000067ab9 */ /* 0x000fe40000000800 */
[----:B------:R-:W-:-:S05]  /*5fe0*/  IADD3 R9, P1, R0, UR6, RZ ;  /* 0x0000000600097c10 */ /* 0x000fca000ff3e0ff */
[----:B------:R-:W-:-:S04]  /*5ff0*/  IMAD.X R19, RZ, RZ, R5, P1 ;  /* 0x000000ffff137224 */ /* 0x000fc800008e0605 */
[----:B------:R-:W-:-:S04]  /*6000*/  IMAD.WIDE.U32 R6, R19, UR4, RZ ;  /* 0x0000000413067c25 */ /* 0x000fc8000f8e00ff */
[----:B------:R-:W-:-:S04]  /*6010*/  IMAD.WIDE.U32 R6, P1, R9, UR5, R6 ;  /* 0x0000000509067c25 */ /* 0x000fc8000f820006 */
[----:B------:R-:W-:-:S04]  /*6020*/  IMAD.WIDE.U32 R8, R9, UR4, RZ ;  /* 0x0000000409087c25 */ /* 0x000fc8000f8e00ff */
[----:B------:R-:W-:Y:S01]  /*6030*/  IMAD.X R3, RZ, RZ, RZ, P1 ;  /* 0x000000ffff037224 */ /* 0x000fe200008e06ff */
[----:B------:R-:W-:Y:S01]  /*6040*/  IADD3 RZ, P1, R9, R6, RZ ;  /* 0x0000000609ff7210 */ /* 0x000fe20007f3e0ff */
[----:B------:R-:W-:-:S04]  /*6050*/  IMAD.MOV.U32 R2, RZ, RZ, R7 ;  /* 0x000000ffff027224 */ /* 0x000fc800078e0007 */
[----:B------:R-:W-:-:S08]  /*6060*/  IMAD.WIDE.U32.X R2, R19, UR5, R2, P1 ;  /* 0x0000000513027c25 */ /* 0x000fd000088e0402 */
.L_x_115:
[--C-:B------:R-:W-:Y:S01]  /*6070*/  SHF.R.U64 R8, R2, UR7, R3.reuse ;  /* 0x0000000702087c19 */ /* 0x100fe20008001203 */
[----:B------:R-:W-:Y:S01]  /*6080*/  ULDC.64 UR4, c[0x0][0x620] ;  /* 0x0001880000047ab9 */ /* 0x000fe20000000a00 */
[----:B------:R-:W-:Y:S01]  /*6090*/  SHF.R.U32.HI R2, RZ, UR7, R3 ;  /* 0x00000007ff027c19 */ /* 0x000fe20008011603 */
[----:B------:R-:W-:Y:S01]  /*60a0*/  IMAD.MOV.U32 R3, RZ, RZ, R5 ;  /* 0x000000ffff037224 */ /* 0x000fe200078e0005 */
[----:B------:R-:W-:Y:S01]  /*60b0*/  IADD3 R7, P1, RZ, -R8, RZ ;  /* 0x80000008ff077210 */ /* 0x000fe20007f3e0ff */
[----:B------:R-:W2:Y:S01]  /*60c0*/  LDC R25, c[0x0][0x144] ;  /* 0x00005100ff197b82 */ /* 0x000ea20000000800 */
[----:B0-----:R-:W-:Y:S01]  /*60d0*/  I2FP.F32.U32 R9, R16 ;  /* 0x0000001000097245 */ /* 0x001fe20000201000 */
[----:B------:R-:W-:Y:S01]  /*60e0*/  ULDC.64 UR8, c[0x0][0x640] ;  /* 0x0001900000087ab9 */ /* 0x000fe20000000a00 */
[----:B------:R-:W-:Y:S01]  /*60f0*/  ULDC UR6, c[0x0][0x608] ;  /* 0x0001820000067ab9 */ /* 0x000fe20000000800 */
[----:B------:R-:W-:Y:S01]  /*6100*/  IMAD.X R2, RZ, RZ, ~R2, P1 ;  /* 0x000000ffff027224 */ /* 0x000fe200008e0e02 */
[----:B------:R-:W-:-:S03]  /*6110*/  ISETP.NE.U32.AND P1, PT, RZ, UR8, PT ;  /* 0x00000008ff007c0c */ /* 0x000fc6000bf25070 */
[----:B------:R-:W-:Y:S01]  /*6120*/  IMAD R6, R2, UR4, RZ ;  /* 0x0000000402067c24 */ /* 0x000fe2000f8e02ff */
[----:B------:R-:W0:Y:S01]  /*6130*/  LDC R19, c[0x0][0x148] ;  /* 0x00005200ff137b82 */ /* 0x000e220000000800 */
[----:B------:R-:W-:Y:S01]  /*6140*/  IMAD.MOV.U32 R2, RZ, RZ, R0 ;  /* 0x000000ffff027224 */ /* 0x000fe200078e0000 */
[----:B------:R-:W-:-:S03]  /*6150*/  ISETP.NE.AND.EX P1, PT, RZ, UR9, PT, P1 ;  /* 0x00000009ff007c0c */ /* 0x000fc6000bf25310 */
[----:B------:R-:W-:Y:S01]  /*6160*/  IMAD.WIDE.U32 R2, R7, UR4, R2 ;  /* 0x0000000407027c25 */ /* 0x000fe2000f8e0002 */
[----:B------:R-:W-:-:S03]  /*6170*/  ULDC UR4, c[0x0][0x150] ;  /* 0x0000540000047ab9 */ /* 0x000fc60000000800 */
[----:B------:R-:W-:Y:S02]  /*6180*/  IMAD R7, R7, UR5, R6 ;  /* 0x0000000507077c24 */ /* 0x000fe4000f8e0206 */
[----:B------:R-:W-:Y:S01]  /*6190*/  FMUL R6, R9, UR4 ;  /* 0x0000000409067c20 */ /* 0x000fe20008400000 */
[----:B------:R-:W-:Y:S01]  /*61a0*/  ULDC UR4, c[0x0][0x618] ;  /* 0x0001860000047ab9 */ /* 0x000fe20000000800 */
[----:B------:R-:W-:Y:S01]  /*61b0*/  ULDC UR5, c[0x0][0x154] ;  /* 0x0000550000057ab9 */ /* 0x000fe20000000800 */
[----:B------:R-:W-:-:S03]  /*61c0*/  IMAD.IADD R3, R3, 0x1, R7 ;  /* 0x0000000103037824 */ /* 0x000fc600078e0207 */
[----:B------:R-:W3:Y:S02]  /*61d0*/  F2I.U32.TRUNC.NTZ R6, R6 ;  /* 0x0000000600067305 */ /* 0x000ee4000020f000 */
[----:B------:R-:W-:Y:S02]  /*61e0*/  SHF.R.U64 R9, R2, UR4, R3 ;  /* 0x0000000402097c19 */ /* 0x000fe40008001203 */
[----:B-1----:R-:W-:-:S05]  /*61f0*/  I2FP.F32.U32 R2, R12 ;  /* 0x0000000c00027245 */ /* 0x002fca0000201000 */
[----:B------:R-:W-:Y:S01]  /*6200*/  FMUL R21, R2, UR5 ;  /* 0x0000000502157c20 */ /* 0x000fe20008400000 */
[----:B------:R-:W-:Y:S01]  /*6210*/  SHF.R.U32.HI R2, RZ, UR4, R3 ;  /* 0x00000004ff027c19 */ /* 0x000fe20008011603 */
[----:B------:R-:W-:-:S03]  /*6220*/  ULDC UR4, c[0x0][0x658] ;  /* 0x0001960000047ab9 */ /* 0x000fc60000000800 */
[--C-:B------:R-:W-:Y:S01]  /*6230*/  SHF.R.U64 R20, R9, UR6, R2.reuse ;  /* 0x0000000609147c19 */ /* 0x100fe20008001202 */
[----:B------:R-:W1:Y:S01]  /*6240*/  F2I.U32.TRUNC.NTZ R21, R21 ;  /* 0x0000001500157305 */ /* 0x000e62000020f000 */
[----:B------:R-:W-:Y:S01]  /*6250*/  SHF.R.U32.HI R3, RZ, UR6, R2 ;  /* 0x00000006ff037c19 */ /* 0x000fe20008011602 */
[----:B---3--:R-:W-:-:S03]  /*6260*/  IMAD.MOV R6, RZ, RZ, -R6 ;  /* 0x000000ffff067224 */ /* 0x008fc600078e0a06 */
[--C-:B------:R-:W-:Y:S01]  /*6270*/  SHF.R.U64 R18, R20, UR4, R3.reuse ;  /* 0x0000000414127c19 */ /* 0x100fe20008001203 */
[----:B--2---:R-:W-:Y:S01]  /*6280*/  IMAD R16, R25, R6, R16 ;  /* 0x0000000619107224 */ /* 0x004fe200078e0210 */
[----:B------:R-:W-:-:S03]  /*6290*/  SHF.R.U32.HI R23, RZ, UR4, R3 ;  /* 0x00000004ff177c19 */ /* 0x000fc60008011603 */
[----:B------:R-:W-:Y:S02]  /*62a0*/  IMAD.MOV.U32 R2, RZ, RZ, R18 ;  /* 0x000000ffff027224 */ /* 0x000fe400078e0012 */
[----:B------:R-:W-:Y:S01]  /*62b0*/  IMAD.MOV.U32 R3, RZ, RZ, R23 ;  /* 0x000000ffff037224 */ /* 0x000fe200078e0017 */
[----:B------:R-:W-:Y:S06]  /*62c0*/  @!P1 BRA `(.L_x_116) ;  /* 0x0000000000289947 */ /* 0x000fec0003800000 */
[----:B------:R-:W-:Y:S02]  /*62d0*/  ULDC UR4, c[0x0][0x64c] ;  /* 0x0001930000047ab9 */ /* 0x000fe40000000800 */
[----:B------:R-:W-:-:S05]  /*62e0*/  IADD3 R3, P1, R18, UR4, RZ ;  /* 0x0000000412037c10 */ /* 0x000fca000ff3e0ff */
[----:B------:R-:W-:-:S04]  /*62f0*/  IMAD.X R23, RZ, RZ, R23, P1 ;  /* 0x000000ffff177224 */ /* 0x000fc800008e0617 */
[----:B------:R-:W-:-:S04]  /*6300*/  IMAD.WIDE.U32 R6, R23, UR8, RZ ;  /* 0x0000000817067c25 */ /* 0x000fc8000f8e00ff */
[----:B------:R-:W-:-:S04]  /*6310*/  IMAD.WIDE.U32 R6, P1, R3, UR9, R6 ;  /* 0x0000000903067c25 */ /* 0x000fc8000f820006 */
[----:B------:R-:W-:-:S04]  /*6320*/  IMAD.WIDE.U32 R2, R3, UR8, RZ ;  /* 0x0000000803027c25 */ /* 0x000fc8000f8e00ff */
[----:B------:R-:W-:Y:S01]  /*6330*/  IMAD.MOV.U32 R2, RZ, RZ, R7 ;  /* 0x000000ffff027224 */ /* 0x000fe200078e0007 */
[----:B------:R-:W-:Y:S01]  /*6340*/  IADD3 RZ, P2, R3, R6, RZ ;  /* 0x0000000603ff7210 */ /* 0x000fe20007f5e0ff */
[----:B------:R-:W-:-:S04]  /*6350*/  IMAD.X R3, RZ, RZ, RZ, P1 ;  /* 0x000000ffff037224 */ /* 0x000fc800008e06ff */
[----:B------:R-:W-:-:S08]  /*6360*/  IMAD.WIDE.U32.X R2, R23, UR9, R2, P2 ;  /* 0x0000000917027c25 */ /* 0x000fd000090e0402 */
.L_x_116:
[----:B------:R-:W-:Y:S01]  /*6370*/  ULDC UR4, c[0x0][0x648] ;  /* 0x0001920000047ab9 */ /* 0x000fe20000000800 */
[----:B------:R-:W-:Y:S01]  /*6380*/  LOP3.LUT R20, R20, UR17, RZ, 0xc0, !PT ;  /* 0x0000001114147c12 */ /* 0x000fe2000f8ec0ff */
[----:B-1----:R-:W-:Y:S01]  /*6390*/  IMAD.MOV R21, RZ, RZ, -R21 ;  /* 0x000000ffff157224 */ /* 0x002fe200078e0a15 */
[----:B------:R-:W-:Y:S01]  /*63a0*/  SHF.R.U64 R3, R2, UR4, R3 ;  /* 0x0000000402037c19 */ /* 0x000fe20008001203 */
[----:B------:R-:W-:Y:S01]  /*63b0*/  ULDC UR4, c[0x0][0x638] ;  /* 0x00018e0000047ab9 */ /* 0x000fe20000000800 */
[----:B------:R-:W-:Y:S01]  /*63c0*/  LOP3.LUT R9, R9, UR16, RZ, 0xc0, !PT ;  /* 0x0000001009097c12 */ /* 0x000fe2000f8ec0ff */
[----:B0-----:R-:W-:Y:S01]  /*63d0*/  @P4 IMAD R16, R19, R21, R12 ;  /* 0x0000001513104224 */ /* 0x001fe200078e020c */
[----:B------:R-:W-:Y:S01]  /*63e0*/  ULDC UR5, c[0x0][0x610] ;  /* 0x0001840000057ab9 */ /* 0x000fe20000000800 */
[----:B------:R-:W-:Y:S02]  /*63f0*/  IMAD.MOV R7, RZ, RZ, -R3 ;  /* 0x000000ffff077224 */ /* 0x000fe400078e0a03 */
[----:B------:R-:W-:-:S02]  /*6400*/  IMAD R3, R3, UR18, R20 ;  /* 0x0000001203037c24 */ /* 0x000fc4000f8e0214 */
[----:B------:R-:W-:Y:S01]  /*6410*/  IMAD R18, R7, UR4, R18 ;  /* 0x0000000407127c24 */ /* 0x000fe2000f8e0212 */
[----:B------:R-:W-:Y:S01]  /*6420*/  ULDC UR4, c[0x0][0x600] ;  /* 0x0001800000047ab9 */ /* 0x000fe20000000800 */
[----:B------:R-:W-:Y:S02]  /*6430*/  IMAD R12, R3, UR5, R16 ;  /* 0x00000005030c7c24 */ /* 0x000fe4000f8e0210 */
[----:B------:R-:W-:Y:S02]  /*6440*/  IMAD R3, R18, UR4, R9 ;  /* 0x0000000412037c24 */ /* 0x000fe4000f8e0209 */
[----:B------:R-:W-:Y:S02]  /*6450*/  IMAD.MOV.U32 R2, RZ, RZ, 0x1 ;  /* 0x00000001ff027424 */ /* 0x000fe400078e00ff */
[----:B------:R-:W-:Y:S01]  /*6460*/  IMAD.MOV.U32 R9, RZ, RZ, R8 ;  /* 0x000000ffff097224 */ /* 0x000fe200078e0008 */
[----:B------:R-:W-:Y:S02]  /*6470*/  SEL R16, R3, R12, !P4 ;  /* 0x0000000c03107207 */ /* 0x000fe40006000000 */
[----:B------:R-:W-:-:S07]  /*6480*/  SEL R12, R12, R3, !P4 ;  /* 0x000000030c0c7207 */ /* 0x000fce0006000000 */
.L_x_114:
[----:B------:R-:W-:Y:S05]  /*6490*/  BSYNC B1 ;  /* 0x0000000000017941 */ /* 0x000fea0003800000 */
.L_x_113:
[----:B------:R-:W-:-:S13]  /*64a0*/  LOP3.LUT P1, RZ, R2, 0xff, RZ, 0xc0, !PT ;  /* 0x000000ff02ff7812 */ /* 0x000fda000782c0ff */
[----:B------:R-:W-:Y:S05]  /*64b0*/  @P1 BRA `(.L_x_117) ;  /* 0xfffffff400401947 */ /* 0x000fea000383ffff */
[----:B------:R-:W-:Y:S05]  /*64c0*/  BSYNC B0 ;  /* 0x0000000000007941 */ /* 0x000fea0003800000 */
.L_x_105:
[----:B------:R-:W-:-:S03]  /*64d0*/  UMOV UR4, 0xffffffff ;  /* 0xffffffff00047882 */ /* 0x000fc60000000000 */
[----:B------:R-:W-:Y:S05]  /*64e0*/  BRA.DIV UR4, `(.L_x_118) ;  /* 0x0000000204d47947 */ /* 0x000fea000b800000 */
[----:B------:R-:W-:-:S13]  /*64f0*/  ELECT P0, URZ, PT ;  /* 0x00000000003f782f */ /* 0x000fda0003800000 */
.L_x_130:
[----:B------:R-:W-:Y:S04]  /*6500*/  BSSY B0, `(.L_x_119) ;  /* 0x0000019000007945 */ /* 0x000fe80003800000 */
[----:B------:R-:W-:Y:S05]  /*6510*/  @!P0 BRA `(.L_x_120) ;  /* 0x00000000005c8947 */ /* 0x000fea0003800000 */
[----:B------:R-:W-:-:S04]  /*6520*/  LOP3.LUT R4, R4, 0x2, RZ, 0xfc, !PT ;  /* 0x0000000204047812 */ /* 0x000fc800078efcff */
[----:B------:R-:W-:-:S13]  /*6530*/  ISETP.NE.AND P0, PT, R4, 0x3, PT ;  /* 0x000000030400780c */ /* 0x000fda0003f05270 */
[----:B------:R-:W-:Y:S05]  /*6540*/  @!P0 BRA `(.L_x_121) ;  /* 0x0000000000048947 */ /* 0x000fea0003800000 */
[----:B------:R-:W-:Y:S01]  /*6550*/  BPT.TRAP 0x1 ;  /* 0x000000040000795c */ /* 0x000fe20000300000 */
.L_x_121:
[----:B------:R-:W0:Y:S01]  /*6560*/  S2R R3, SR_CgaCtaId ;  /* 0x0000000000037919 */ /* 0x000e220000008800 */
[----:B------:R-:W-:Y:S02]  /*6570*/  MOV R0, 0x400 ;  /* 0x0000040000007802 */ /* 0x000fe40000000f00 */
[----:B------:R-:W-:Y:S02]  /*6580*/  SHF.L.U32 R2, R11, 0x1f, RZ ;  /* 0x0000001f0b027819 */ /* 0x000fe400000006ff */
[----:B0-----:R-:W-:-:S05]  /*6590*/  LEA R3, R3, R0, 0x18 ;  /* 0x0000000003037211 */ /* 0x001fca00078ec0ff */
[----:B------:R-:W-:-:S04]  /*65a0*/  VIADD R3, R3, 0x10 ;  /* 0x0000001003037836 */ /* 0x000fc80000000000 */
[C---:B------:R-:W-:Y:S02]  /*65b0*/  IMAD R5, R10.reuse, 0x8, R3 ;  /* 0x000000080a057824 */ /* 0x040fe400078e0203 */
[----:B------:R-:W-:Y:S02]  /*65c0*/  VIADD R10, R10, 0x1 ;  /* 0x000000010a0a7836 */ /* 0x000fe40000000000 */
[----:B------:R-:W0:Y:S03]  /*65d0*/  SYNCS.PHASECHK.TRANS64.TRYWAIT P0, [R5+URZ], R2 ;  /* 0x00000002050075a7 */ /* 0x000e26000800017f */
[----:B------:R-:W-:-:S04]  /*65e0*/  ISETP.NE.AND P1, PT, R10, 0x2, PT ;  /* 0x000000020a00780c */ /* 0x000fc80003f25270 */
[----:B------:R-:W-:Y:S02]  /*65f0*/  SEL R0, RZ, 0x1, P1 ;  /* 0x00000001ff007807 */ /* 0x000fe40000800000 */
[----:B------:R-:W-:Y:S02]  /*6600*/  SEL R10, R10, RZ, P1 ;  /* 0x000000ff0a0a7207 */ /* 0x000fe40000800000 */
[----:B------:R-:W-:Y:S01]  /*6610*/  LOP3.LUT R0, R11, R0, RZ, 0x3c, !PT ;  /* 0x000000000b007212 */ /* 0x000fe200078e3cff */
[----:B0-----:R-:W-:Y:S06]  /*6620*/  @!P0 BRA `(.L_x_122) ;  /* 0x0000000000a88947 */ /* 0x001fec0003800000 */
.L_x_131:
[----:B------:R-:W-:Y:S01]  /*6630*/  IMAD R3, R10, 0x8, R3 ;  /* 0x000000080a037824 */ /* 0x000fe200078e0203 */
[----:B------:R-:W-:-:S07]  /*6640*/  SHF.L.U32 R0, R0, 0x1f, RZ ;  /* 0x0000001f00007819 */ /* 0x000fce00000006ff */
.L_x_123:
[----:B-1----:R1:W2:Y:S02]  /*6650*/  SYNCS.PHASECHK.TRANS64.TRYWAIT P0, [R3+URZ], R0 ;  /* 0x00000000030075a7 */ /* 0x0022a4000800017f */
[----:B--2---:R-:W-:Y:S05]  /*6660*/  @!P0 NANOSLEEP.SYNCS 0x989680 ;  /* 0x009896800000895d */ /* 0x004fea0003900000 */
[----:B------:R-:W2:Y:S02]  /*6670*/  @!P0 SYNCS.PHASECHK.TRANS64 P0, [R3+URZ], R0 ;  /* 0x00000000030085a7 */ /* 0x000ea4000800007f */
[----:B--2---:R-:W-:Y:S05]  /*6680*/  @!P0 BRA `(.L_x_123) ;  /* 0xfffffffc00f08947 */ /* 0x004fea000383ffff */
.L_x_120:
[----:B------:R-:W-:Y:S05]  /*6690*/  BSYNC B0 ;  /* 0x0000000000007941 */ /* 0x000fea0003800000 */
.L_x_119:
[----:B------:R-:W-:Y:S05]  /*66a0*/  EXIT ;  /* 0x000000000000794d */ /* 0x000fea0003800000 */
.L_x_17:
[----:B-1----:R-:W-:-:S04]  /*66b0*/  IMAD.U32 R7, RZ, RZ, UR6 ;  /* 0x00000006ff077e24 */ /* 0x002fc8000f8e00ff */
[----:B------:R1:W3:Y:S03]  /*66c0*/  SYNCS.PHASECHK.TRANS64.TRYWAIT P0, [R7+URZ], R6 ;  /* 0x00000006070075a7 */ /* 0x0002e6000800017f */
[----:B---3--:R-:W-:Y:S05]  /*66d0*/  @!P0 NANOSLEEP.SYNCS 0x989680 ;  /* 0x009896800000895d */ /* 0x008fea0003900000 */
[----:B------:R-:W3:Y:S02]  /*66e0*/  @!P0 SYNCS.PHASECHK.TRANS64 P0, [R7+URZ], R6 ;  /* 0x00000006070085a7 */ /* 0x000ee4000800007f */
[----:B---3--:R-:W-:Y:S05]  /*66f0*/  @!P0 BRA `(.L_x_17) ;  /* 0xfffffffc00ec8947 */ /* 0x008fea000383ffff */
[----:B------:R-:W-:Y:S05]  /*6700*/  BRA `(.L_x_16) ;  /* 0xffffffac00087947 */ /* 0x000fea000383ffff */
.L_x_23:
[----:B-1----:R-:W-:-:S04]  /*6710*/  IMAD.U32 R8, RZ, RZ, UR12 ;  /* 0x0000000cff087e24 */ /* 0x002fc8000f8e00ff */
[----:B------:R1:W3:Y:S03]  /*6720*/  SYNCS.PHASECHK.TRANS64.TRYWAIT P0, [R8+URZ], R7 ;  /* 0x00000007080075a7 */ /* 0x0002e6000800017f */
[----:B---3--:R-:W-:Y:S05]  /*6730*/  @!P0 NANOSLEEP.SYNCS 0x989680 ;  /* 0x009896800000895d */ /* 0x008fea0003900000 */
[----:B------:R-:W3:Y:S02]  /*6740*/  @!P0 SYNCS.PHASECHK.TRANS64 P0, [R8+URZ], R7 ;  /* 0x00000007080085a7 */ /* 0x000ee4000800007f */
[----:B---3--:R-:W-:Y:S05]  /*6750*/  @!P0 BRA `(.L_x_23) ;  /* 0xfffffffc00ec8947 */ /* 0x008fea000383ffff */
[----:B------:R-:W-:Y:S05]  /*6760*/  BRA `(.L_x_22) ;  /* 0xffffffb000787947 */ /* 0x000fea000383ffff */
.L_x_106:
[----:B------:R-:W-:Y:S01]  /*6770*/  BSSY B1, `(.L_x_124) ;  /* 0x0000006000017945 */ /* 0x000fe20003800000 */
[----:B------:R-:W-:-:S07]  /*6780*/  IMAD.MOV.U32 R2, RZ, RZ, -0x1 ;  /* 0xffffffffff027424 */ /* 0x000fce00078e00ff */
[----:B------:R-:W-:Y:S05]  /*6790*/  WARPSYNC.COLLECTIVE R2, `(.L_x_125) ;  /* 0x00000000020c7348 */ /* 0x000fea0003c00000 */
[----:B------:R-:W-:Y:S02]  /*67a0*/  ELECT P1, UR62, PT ;  /* 0x00000000003e782f */ /* 0x000fe40003820000 */
[----:B------:R-:W-:Y:S01]  /*67b0*/  MOV R2, UR62 ;  /* 0x0000003e00027c02 */ /* 0x000fe20008000f00 */
[----:B------:R-:W-:Y:S10]  /*67c0*/  ENDCOLLECTIVE ;  /* 0x000000000000791b */ /* 0x000ff40003800000 */
.L_x_125:
[----:B------:R-:W-:Y:S05]  /*67d0*/  BSYNC B1 ;  /* 0x0000000000017941 */ /* 0x000fea0003800000 */
.L_x_124:
[----:B------:R-:W-:Y:S05]  /*67e0*/  BRA `(.L_x_126) ;  /* 0xfffffff000807947 */ /* 0x000fea000383ffff */
.L_x_109:
[----:B-1----:R1:W2:Y:S02]  /*67f0*/  SYNCS.PHASECHK.TRANS64.TRYWAIT P1, [R18+URZ+0x10], R7 ;  /* 0x00001007120075a7 */ /* 0x0022a4000802017f */
[----:B--2---:R-:W-:Y:S05]  /*6800*/  @!P1 NANOSLEEP.SYNCS 0x989680 ;  /* 0x009896800000995d */ /* 0x004fea0003900000 */
[----:B------:R-:W2:Y:S02]  /*6810*/  @!P1 SYNCS.PHASECHK.TRANS64 P1, [R18+URZ+0x10], R7 ;  /* 0x00001007120095a7 */ /* 0x000ea4000802007f */
[----:B--2---:R-:W-:Y:S05]  /*6820*/  @!P1 BRA `(.L_x_109) ;  /* 0xfffffffc00f09947 */ /* 0x004fea000383ffff */
[----:B------:R-:W-:Y:S05]  /*6830*/  BRA `(.L_x_127) ;  /* 0xfffffff000b47947 */ /* 0x000fea000383ffff */
.L_x_118:
[----:B------:R-:W-:Y:S01]  /*6840*/  BSSY B0, `(.L_x_128) ;  /* 0x0000006000007945 */ /* 0x000fe20003800000 */
[----:B------:R-:W-:-:S07]  /*6850*/  IMAD.MOV.U32 R2, RZ, RZ, -0x1 ;  /* 0xffffffffff027424 */ /* 0x000fce00078e00ff */
[----:B------:R-:W-:Y:S05]  /*6860*/  WARPSYNC.COLLECTIVE R2, `(.L_x_129) ;  /* 0x00000000020c7348 */ /* 0x000fea0003c00000 */
[----:B------:R-:W-:Y:S02]  /*6870*/  ELECT P1, UR62, PT ;  /* 0x00000000003e782f */ /* 0x000fe40003820000 */
[----:B------:R-:W-:Y:S01]  /*6880*/  MOV R2, UR62 ;  /* 0x0000003e00027c02 */ /* 0x000fe20008000f00 */
[----:B------:R-:W-:Y:S10]  /*6890*/  ENDCOLLECTIVE ;  /* 0x000000000000791b */ /* 0x000ff40003800000 */
.L_x_129:
[----:B------:R-:W-:Y:S05]  /*68a0*/  BSYNC B0 ;  /* 0x0000000000007941 */ /* 0x000fea0003800000 */
.L_x_128:
[----:B------:R-:W-:Y:S01]  /*68b0*/  PLOP3.LUT P0, PT, P1, PT, PT, 0x80, 0x0 ;  /* 0x000000000000781c */ /* 0x000fe20000f0f070 */
[----:B------:R-:W-:-:S12]  /*68c0*/  BRA `(.L_x_130) ;  /* 0xfffffffc000c7947 */ /* 0x000fd8000383ffff */
.L_x_122:
[----:B0-----:R0:W1:Y:S02]  /*68d0*/  SYNCS.PHASECHK.TRANS64.TRYWAIT P0, [R5+URZ], R2 ;  /* 0x00000002050075a7 */ /* 0x001064000800017f */
[----:B-1----:R-:W-:Y:S05]  /*68e0*/  @!P0 NANOSLEEP.SYNCS 0x989680 ;  /* 0x009896800000895d */ /* 0x002fea0003900000 */
[----:B------:R-:W1:Y:S02]  /*68f0*/  @!P0 SYNCS.PHASECHK.TRANS64 P0, [R5+URZ], R2 ;  /* 0x00000002050085a7 */ /* 0x000e64000800007f */
[----:B-1----:R-:W-:Y:S05]  /*6900*/  @!P0 BRA `(.L_x_122) ;  /* 0xfffffffc00f08947 */ /* 0x002fea000383ffff */
[----:B------:R-:W-:Y:S05]  /*6910*/  BRA `(.L_x_131) ;  /* 0xfffffffc00447947 */ /* 0x000fea000383ffff */
.L_x_132:
[----:B------:R-:W-:-:S00]  /*6920*/  BRA `(.L_x_132) ;  /* 0xfffffffc00fc7947 */ /* 0x000fc0000383ffff */
[----:B------:R-:W-:-:S00]  /*6930*/  NOP ;  /* 0x0000000000007918 */ /* 0x000fc00000000000 */
        /* <DEDUP_REMOVED lines=12> */
.L_x_133:


//--------------------- .nv.shared._ZN7cutlass13device_kernelINS_4gemm6kernel13GemmUniversalIN4cute5tupleIJiiiiEEENS1_10collective13CollectiveMmaINS1_37MainloopSm90TmaGmmaWarpSpecializedFP8ILi2ENS5_IJNS4_1CILi1EEESB_SB_EEENS1_35KernelTmaWarpSpecializedCooperativeEEENS5_IJNSA_ILi128EEENSA_ILi64EEENSA_ILi32EEEEEENS_12float_e5m2_tENS5_IJlSB_lEEESJ_SK_NS4_8TiledMMAINS4_8MMA_AtomIJNS4_4SM904GMMA30MMA_64x64x32_F32E5M2E5M2_SS_TNILNSO_7ScaleInE1ELSQ_1EEEEEENS4_6LayoutINS5_IJNSA_ILi2EEESB_SB_EEENS5_IJSB_NSA_ILi0EEESW_EEEEENS5_IJNS4_10UnderscoreESZ_SZ_EEEEENS4_13SM90_TMA_LOADENS4_14ComposedLayoutINS4_7SwizzleILi1ELi4ELi3EEENS4_18smem_ptr_flag_bitsILi8EEENST_INS5_IJNSA_ILi8EEESH_EEENS5_IJSH_SB_EEEEEEEvNS4_8identityES12_S1C_vS1D_EENS_8epilogue10collective6detail29Sm90TmaWarpSpecializedAdapterINS1G_15DefaultEpilogueISJ_SK_SK_NS1F_6thread17LinearCombinationISJ_Li1EffLNS1K_9ScaleType4KindE0ELNS_15FloatRoundStyleE2ESJ_EENS1_15EpilogueDefaultEEEEEvvEEEEvNT_6ParamsE --------------------------
	.section	.nv.shared._ZN7cutlass13device_kernelINS_4gemm6kernel13GemmUniversalIN4cute5tupleIJiiiiEEENS1_10collective13CollectiveMmaINS1_37MainloopSm90TmaGmmaWarpSpecializedFP8ILi2ENS5_IJNS4_1CILi1EEESB_SB_EEENS1_35KernelTmaWarpSpecializedCooperativeEEENS5_IJNSA_ILi128EEENSA_ILi64EEENSA_ILi32EEEEEENS_12float_e5m2_tENS5_IJlSB_lEEESJ_SK_NS4_8TiledMMAINS4_8MMA_AtomIJNS4_4SM904GMMA30MMA_64x64x32_F32E5M2E5M2_SS_TNILNSO_7ScaleInE1ELSQ_1EEEEEENS4_6LayoutINS5_IJNSA_ILi2EEESB_SB_EEENS5_IJSB_NSA_ILi0EEESW_EEEEENS5_IJNS4_10UnderscoreESZ_SZ_EEEEENS4_13SM90_TMA_LOADENS4_14ComposedLayoutINS4_7SwizzleILi1ELi4ELi3EEENS4_18smem_ptr_flag_bitsILi8EEENST_INS5_IJNSA_ILi8EEESH_EEENS5_IJSH_SB_EEEEEEEvNS4_8identityES12_S1C_vS1D_EENS_8epilogue10collective6detail29Sm90TmaWarpSpecializedAdapterINS1G_15DefaultEpilogueISJ_SK_SK_NS1F_6thread17LinearCombinationISJ_Li1EffLNS1K_9ScaleType4KindE0ELNS_15FloatRoundStyleE2ESJ_EENS1_15EpilogueDefaultEEEEEvvEEEEvNT_6ParamsE,"aw",@nobits
	.sectionflags	@""
	.align	16
	.zero		1024


//--------------------- .nv.shared.reserved.0     --------------------------
	.section	.nv.shared.reserved.0,"aw",@nobits
	.weak		__nv_reservedSMEM_offset_0_alias
	.size		__nv_reservedSMEM_offset_0_alias, 0, 0
	.other		__nv_reservedSMEM_offset_0_alias,@"STO_CUDA_RESERVED_SHARED STV_DEFAULT"
__nv_reservedSMEM_offset_0_alias:
	.zero		0


//--------------------- .nv.global                --------------------------
	.section	.nv.global,"aw",@nobits
.nv.global:
	.type		_ZN40_INTERNAL_84d37fcc_4_k_cu_34a9b637_251504cute1_E,@object
	.size		_ZN40_INTERNAL_84d37fcc_4_k_cu_34a9b637_251504cute1_E,(_ZN40_INTERNAL_84d37fcc_4_k_cu_34a9b637_251504cuda3std3__45__cpo6cbeginE - _ZN40_INTERNAL_84d37fcc_4_k_cu_34a9b637_251504cute1_E)
_ZN40_INTERNAL_84d37fcc_4_k_cu_34a9b637_251504cute1_E:
	.zero		1
	.type		_ZN40_INTERNAL_84d37fcc_4_k_cu_34a9b637_251504cuda3std3__45__cpo6cbeginE,@object
	.size		_ZN40_INTERNAL_84d37fcc_4_k_cu_34a9b637_251504cuda3std3__45__cpo6cbeginE,(_ZN40_INTERNAL_84d37fcc_4_k_cu_34a9b637_251504cuda3std3__48in_placeE - _ZN40_INTERNAL_84d37fcc_4_k_cu_34a9b637_251504cuda3std3__45__cpo6cbeginE)
_ZN40_INTERNAL_84d37fcc_4_k_cu_34a9b637_251504cuda3std3__45__cpo6cbeginE:
	.zero		1
	.type		_ZN40_INTERNAL_84d37fcc_4_k_cu_34a9b637_251504cuda3std3__48in_placeE,@object
	.size		_ZN40_INTERNAL_84d37fcc_4_k_cu_34a9b637_251504cuda3std3__48in_placeE,(_ZN40_INTERNAL_84d37fcc_4_k_cu_34a9b637_251504cuda3std6ranges3__45__cpo9iter_moveE - _ZN40_INTERNAL_84d37fcc_4_k_cu_34a9b637_251504cuda3std3__48in_placeE)
_ZN40_INTERNAL_84d37fcc_4_k_cu_34a9b637_251504cuda3std3__48in_placeE:
	.zero		1
	.type		_ZN40_INTERNAL_84d37fcc_4_k_cu_34a9b637_251504cuda3std6ranges3__45__cpo9iter_moveE,@object
	.size		_ZN40_INTERNAL_84d37fcc_4_k_cu_34a9b637_251504cuda3std6ranges3__45__cpo9iter_moveE,(_ZN40_INTERNAL_84d37fcc_4_k_cu_34a9b637_251504cuda3std3__45__cpo5beginE - _ZN40_INTERNAL_84d37fcc_4_k_cu_34a9b637_251504cuda3std6ranges3__45__cpo9iter_moveE)
_ZN40_INTERNAL_84d37fcc_4_k_cu_34a9b637_251504cuda3std6ranges3__45__cpo9iter_moveE:
	.zero		1
	.type		_ZN40_INTERNAL_84d37fcc_4_k_cu_34a9b637_251504cuda3std3__45__cpo5beginE,@object
	.size		_ZN40_INTERNAL_84d37fcc_4_k_cu_34a9b637_251504cuda3std3__45__cpo5beginE,(_ZN40_INTERNAL_84d37fcc_4_k_cu_34a9b637_251504cuda3std3__442_GLOBAL__N__84d37fcc_4_k_cu_34a9b637_251506ignoreE - _ZN40_INTERNAL_84d37fcc_4_k_cu_34a9b637_251504cuda3std3__45__cpo5beginE)
_ZN40_INTERNAL_84d37fcc_4_k_cu_34a9b637_251504cuda3std3__45__cpo5beginE:
	.zero		1
	.type		_ZN40_INTERNAL_84d37fcc_4_k_cu_34a9b637_251504cuda3std3__442_GLOBAL__N__84d37fcc_4_k_cu_34a9b637_251506ignoreE,@object
	.size		_ZN40_INTERNAL_84d37fcc_4_k_cu_34a9b637_251504cuda3std3__442_GLOBAL__N__84d37fcc_4_k_cu_34a9b637_251506ignoreE,(_ZN40_INTERNAL_84d37fcc_4_k_cu_34a9b637_251504cute7productE - _ZN40_INTERNAL_84d37fcc_4_k_cu_34a9b637_251504cuda3std3__442_GLOBAL__N__84d37fcc_4_k_cu_34a9b637_251506ignoreE)
_ZN40_INTERNAL_84d37fcc_4_k_cu_34a9b637_251504cuda3std3__442_GLOBAL__N__84d37fcc_4_k_cu_34a9b637_251506ignoreE:
	.zero		1
	.type		_ZN40_INTERNAL_84d37fcc_4_k_cu_34a9b637_251504cute7productE,@object
	.size		_ZN40_INTERNAL_84d37fcc_4_k_cu_34a9b637_251504cute7productE,(_ZN40_INTERNAL_84d37fcc_4_k_cu_34a9b637_251504cuda3std3__45__cpo3endE - _ZN40_INTERNAL_84d37fcc_4_k_cu_34a9b637_251504cute7productE)
_ZN40_INTERNAL_84d37fcc_4_k_cu_34a9b637_251504cute7productE:
	.zero		1
	.type		_ZN40_INTERNAL_84d37fcc_4_k_cu_34a9b637_251504cuda3std3__45__cpo3endE,@object
	.size		_ZN40_INTERNAL_84d37fcc_4_k_cu_34a9b637_251504cuda3std3__45__cpo3endE,(_ZN40_INTERNAL_84d37fcc_4_k_cu_34a9b637_251504cuda3std3__419piecewise_constructE - _ZN40_INTERNAL_84d37fcc_4_k_cu_34a9b637_251504cuda3std3__45__cpo3endE)
_ZN40_INTERNAL_84d37fcc_4_k_cu_34a9b637_251504cuda3std3__45__cpo3endE:
	.zero		1
	.type		_ZN40_INTERNAL_84d37fcc_4_k_cu_34a9b637_251504cuda3std3__419piecewise_constructE,@object
	.size		_ZN40_INTERNAL_84d37fcc_4_k_cu_34a9b637_251504cuda3std3__419piecewise_constructE,(_ZN40_INTERNAL_84d37fcc_4_k_cu_34a9b637_251504cuda3std3__45__cpo4cendE - _ZN40_INTERNAL_84d37fcc_4_k_cu_34a9b637_251504cuda3std3__419piecewise_constructE)
_ZN40_INTERNAL_84d37fcc_4_k_cu_34a9b637_251504cuda3std3__419piecewise_constructE:
	.zero		1
	.type		_ZN40_INTERNAL_84d37fcc_4_k_cu_34a9b637_251504cuda3std3__45__cpo4cendE,@object
	.size		_ZN40_INTERNAL_84d37fcc_4_k_cu_34a9b637_251504cuda3std3__45__cpo4cendE,(_ZN40_INTERNAL_84d37fcc_4_k_cu_34a9b637_251504cuda3std6ranges3__45__cpo4swapE - _ZN40_INTERNAL_84d37fcc_4_k_cu_34a9b637_251504cuda3std3__45__cpo4cendE)
_ZN40_INTERNAL_84d37fcc_4_k_cu_34a9b637_251504cuda3std3__45__cpo4cendE:
	.zero		1
	.type		_ZN40_INTERNAL_84d37fcc_4_k_cu_34a9b637_251504cuda3std6ranges3__45__cpo4swapE,@object
	.size		_ZN40_INTERNAL_84d37fcc_4_k_cu_34a9b637_251504cuda3std6ranges3__45__cpo4swapE,(.L_7 - _ZN40_INTERNAL_84d37fcc_4_k_cu_34a9b637_251504cuda3std6ranges3__45__cpo4swapE)
_ZN40_INTERNAL_84d37fcc_4_k_cu_34a9b637_251504cuda3std6ranges3__45__cpo4swapE:
	.zero		1
.L_7:


//--------------------- .nv.constant0._ZN7cutlass13device_kernelINS_4gemm6kernel13GemmUniversalIN4cute5tupleIJiiiiEEENS1_10collective13CollectiveMmaINS1_37MainloopSm90TmaGmmaWarpSpecializedFP8ILi2ENS5_IJNS4_1CILi1EEESB_SB_EEENS1_35KernelTmaWarpSpecializedCooperativeEEENS5_IJNSA_ILi128EEENSA_ILi64EEENSA_ILi32EEEEEENS_12float_e5m2_tENS5_IJlSB_lEEESJ_SK_NS4_8TiledMMAINS4_8MMA_AtomIJNS4_4SM904GMMA30MMA_64x64x32_F32E5M2E5M2_SS_TNILNSO_7ScaleInE1ELSQ_1EEEEEENS4_6LayoutINS5_IJNSA_ILi2EEESB_SB_EEENS5_IJSB_NSA_ILi0EEESW_EEEEENS5_IJNS4_10UnderscoreESZ_SZ_EEEEENS4_13SM90_TMA_LOADENS4_14ComposedLayoutINS4_7SwizzleILi1ELi4ELi3EEENS4_18smem_ptr_flag_bitsILi8EEENST_INS5_IJNSA_ILi8EEESH_EEENS5_IJSH_SB_EEEEEEEvNS4_8identityES12_S1C_vS1D_EENS_8epilogue10collective6detail29Sm90TmaWarpSpecializedAdapterINS1G_15DefaultEpilogueISJ_SK_SK_NS1F_6thread17LinearCombinationISJ_Li1EffLNS1K_9ScaleType4KindE0ELNS_15FloatRoundStyleE2ESJ_EENS1_15EpilogueDefaultEEEEEvvEEEEvNT_6ParamsE --------------------------
	.section	.nv.constant0._ZN7cutlass13device_kernelINS_4gemm6kernel13GemmUniversalIN4cute5tupleIJiiiiEEENS1_10collective13CollectiveMmaINS1_37MainloopSm90TmaGmmaWarpSpecializedFP8ILi2ENS5_IJNS4_1CILi1EEESB_SB_EEENS1_35KernelTmaWarpSpecializedCooperativeEEENS5_IJNSA_ILi128EEENSA_ILi64EEENSA_ILi32EEEEEENS_12float_e5m2_tENS5_IJlSB_lEEESJ_SK_NS4_8TiledMMAINS4_8MMA_AtomIJNS4_4SM904GMMA30MMA_64x64x32_F32E5M2E5M2_SS_TNILNSO_7ScaleInE1ELSQ_1EEEEEENS4_6LayoutINS5_IJNSA_ILi2EEESB_SB_EEENS5_IJSB_NSA_ILi0EEESW_EEEEENS5_IJNS4_10UnderscoreESZ_SZ_EEEEENS4_13SM90_TMA_LOADENS4_14ComposedLayoutINS4_7SwizzleILi1ELi4ELi3EEENS4_18smem_ptr_flag_bitsILi8EEENST_INS5_IJNSA_ILi8EEESH_EEENS5_IJSH_SB_EEEEEEEvNS4_8identityES12_S1C_vS1D_EENS_8epilogue10collective6detail29Sm90TmaWarpSpecializedAdapterINS1G_15DefaultEpilogueISJ_SK_SK_NS1F_6thread17LinearCombinationISJ_Li1EffLNS1K_9ScaleType4KindE0ELNS_15FloatRoundStyleE2ESJ_EENS1_15EpilogueDefaultEEEEEvvEEEEvNT_6ParamsE,"a",@progbits
	.sectionflags	@""
	.align	4
.nv.constant0._ZN7cutlass13device_kernelINS_4gemm6kernel13GemmUniversalIN4cute5tupleIJiiiiEEENS1_10collective13CollectiveMmaINS1_37MainloopSm90TmaGmmaWarpSpecializedFP8ILi2ENS5_IJNS4_1CILi1EEESB_SB_EEENS1_35KernelTmaWarpSpecializedCooperativeEEENS5_IJNSA_ILi128EEENSA_ILi64EEENSA_ILi32EEEEEENS_12float_e5m2_tENS5_IJlSB_lEEESJ_SK_NS4_8TiledMMAINS4_8MMA_AtomIJNS4_4SM904GMMA30MMA_64x64x32_F32E5M2E5M2_SS_TNILNSO_7ScaleInE1ELSQ_1EEEEEENS4_6LayoutINS5_IJNSA_ILi2EEESB_SB_EEENS5_IJSB_NSA_ILi0EEESW_EEEEENS5_IJNS4_10UnderscoreESZ_SZ_EEEEENS4_13SM90_TMA_LOADENS4_14ComposedLayoutINS4_7SwizzleILi1ELi4ELi3EEENS4_18smem_ptr_flag_bitsILi8EEENST_INS5_IJNSA_ILi8EEESH_EEENS5_IJSH_SB_EEEEEEEvNS4_8identityES12_S1C_vS1D_EENS_8epilogue10collective6detail29Sm90TmaWarpSpecializedAdapterINS1G_15DefaultEpilogueISJ_SK_SK_NS1F_6thread17LinearCombinationISJ_Li1EffLNS1K_9ScaleType4KindE0ELNS_15FloatRoundStyleE2ESJ_EENS1_15EpilogueDefaultEEEEEvvEEEEvNT_6ParamsE:
	.zero		1664


//--------------------- SYMBOLS --------------------------

	.type		.nv.reservedSmem.offset0,@object
	.size		.nv.reservedSmem.offset0,0x4
